//
// Generated by NVIDIA NVVM Compiler
//
// Compiler Build ID: CL-36424714
// Cuda compilation tools, release 13.0, V13.0.88
// Based on NVVM 20.0.0
//

.version 9.0
.target sm_100
.address_size 64

	// .globl	_Z9blockSha1jPm
.const .align 4 .b8 target[20];

.visible .entry _Z9blockSha1jPm(
	.param .u32 _Z9blockSha1jPm_param_0,
	.param .u64 .ptr .align 1 _Z9blockSha1jPm_param_1
)
{
	.reg .pred 	%p<11>;
	.reg .b32 	%r<931>;
	.reg .b64 	%rd<9>;

	ld.param.u32 	%r22, [_Z9blockSha1jPm_param_0];
	ld.param.u64 	%rd1, [_Z9blockSha1jPm_param_1];
	mov.u32 	%r24, %tid.x;
	mov.u32 	%r25, %ctaid.x;
	mov.u32 	%r26, %ntid.x;
	mad.lo.s32 	%r27, %r25, %r26, %r24;
	shl.b32 	%r1, %r27, 16;
	ld.const.u32 	%r2, [target];
	ld.const.u32 	%r3, [target+4];
	ld.const.u32 	%r4, [target+8];
	ld.const.u32 	%r5, [target+12];
	ld.const.u32 	%r6, [target+16];
	xor.b32  	%r28, %r22, -2147483648;
	shf.l.wrap.b32 	%r7, %r28, %r22, 1;
	shf.l.wrap.b32 	%r29, %r28, %r22, 2;
	shf.l.wrap.b32 	%r8, %r28, %r22, 3;
	xor.b32  	%r30, %r7, 258;
	shf.l.wrap.b32 	%r9, %r7, %r30, 1;
	xor.b32  	%r31, %r29, %r9;
	shf.l.wrap.b32 	%r10, %r31, %r31, 1;
	xor.b32  	%r32, %r8, %r10;
	xor.b32  	%r33, %r32, %r7;
	shf.l.wrap.b32 	%r11, %r33, %r33, 1;
	xor.b32  	%r12, %r11, %r29;
	xor.b32  	%r13, %r10, %r29;
	xor.b32  	%r34, %r11, %r9;
	xor.b32  	%r14, %r34, %r8;
	add.s32 	%r35, %r22, -1615554381;
	shf.l.wrap.b32 	%r36, %r35, %r35, 5;
	add.s32 	%r15, %r36, -67371266;
	and.b32  	%r37, %r35, 1506887872;
	sub.s32 	%r38, 1615554380, %r22;
	and.b32  	%r39, %r38, 2079550178;
	or.b32  	%r40, %r37, %r39;
	or.b32  	%r16, %r40, -2147483648;
	shf.l.wrap.b32 	%r17, %r35, %r35, 30;
	add.s32 	%r18, %r29, 1518500249;
	add.s32 	%r19, %r8, 1859775393;
	mov.b32 	%r930, 0;
$L__BB0_1:
	add.s32 	%r41, %r1, %r930;
	shf.l.wrap.b32 	%r42, %r41, %r41, 1;
	shf.l.wrap.b32 	%r43, %r41, %r41, 2;
	xor.b32  	%r44, %r43, 64;
	shf.l.wrap.b32 	%r45, %r43, %r44, 1;
	xor.b32  	%r46, %r42, %r8;
	shf.l.wrap.b32 	%r47, %r46, %r46, 1;
	xor.b32  	%r48, %r45, 129;
	shf.l.wrap.b32 	%r49, %r45, %r48, 1;
	xor.b32  	%r50, %r43, %r47;
	shf.l.wrap.b32 	%r51, %r50, %r50, 1;
	xor.b32  	%r52, %r49, 322;
	shf.l.wrap.b32 	%r53, %r49, %r52, 1;
	xor.b32  	%r54, %r45, %r51;
	xor.b32  	%r55, %r54, %r42;
	xor.b32  	%r56, %r55, 64;
	shf.l.wrap.b32 	%r57, %r55, %r56, 1;
	xor.b32  	%r58, %r9, %r7;
	xor.b32  	%r59, %r58, %r53;
	xor.b32  	%r60, %r59, 129;
	shf.l.wrap.b32 	%r61, %r59, %r60, 1;
	xor.b32  	%r62, %r47, %r12;
	xor.b32  	%r63, %r62, %r42;
	shf.l.wrap.b32 	%r64, %r63, %r63, 1;
	xor.b32  	%r65, %r49, %r57;
	xor.b32  	%r66, %r65, %r43;
	xor.b32  	%r67, %r66, 129;
	shf.l.wrap.b32 	%r68, %r66, %r67, 1;
	xor.b32  	%r69, %r13, %r61;
	xor.b32  	%r70, %r69, 258;
	shf.l.wrap.b32 	%r71, %r69, %r70, 1;
	xor.b32  	%r72, %r51, %r64;
	xor.b32  	%r73, %r72, %r8;
	xor.b32  	%r74, %r73, %r43;
	shf.l.wrap.b32 	%r75, %r74, %r74, 1;
	xor.b32  	%r76, %r53, %r68;
	xor.b32  	%r77, %r76, %r45;
	xor.b32  	%r78, %r77, 258;
	shf.l.wrap.b32 	%r79, %r77, %r78, 1;
	xor.b32  	%r80, %r71, %r14;
	shf.l.wrap.b32 	%r81, %r80, %r80, 1;
	xor.b32  	%r82, %r57, %r75;
	xor.b32  	%r83, %r82, %r47;
	xor.b32  	%r84, %r83, %r45;
	shf.l.wrap.b32 	%r85, %r84, %r84, 1;
	xor.b32  	%r86, %r61, %r79;
	xor.b32  	%r87, %r86, %r49;
	xor.b32  	%r88, %r87, %r9;
	shf.l.wrap.b32 	%r89, %r88, %r88, 1;
	xor.b32  	%r90, %r64, %r81;
	xor.b32  	%r91, %r90, %r10;
	xor.b32  	%r92, %r91, %r47;
	shf.l.wrap.b32 	%r93, %r92, %r92, 1;
	xor.b32  	%r94, %r68, %r85;
	xor.b32  	%r95, %r94, %r51;
	xor.b32  	%r96, %r95, %r49;
	shf.l.wrap.b32 	%r97, %r96, %r96, 1;
	xor.b32  	%r98, %r71, %r89;
	xor.b32  	%r99, %r98, %r53;
	xor.b32  	%r100, %r99, %r10;
	shf.l.wrap.b32 	%r101, %r100, %r100, 1;
	xor.b32  	%r102, %r75, %r93;
	xor.b32  	%r103, %r102, %r11;
	xor.b32  	%r104, %r103, %r51;
	shf.l.wrap.b32 	%r105, %r104, %r104, 1;
	xor.b32  	%r106, %r79, %r97;
	xor.b32  	%r107, %r106, %r57;
	xor.b32  	%r108, %r107, %r53;
	shf.l.wrap.b32 	%r109, %r108, %r108, 1;
	xor.b32  	%r110, %r81, %r101;
	xor.b32  	%r111, %r110, %r61;
	xor.b32  	%r112, %r111, %r11;
	shf.l.wrap.b32 	%r113, %r112, %r112, 1;
	xor.b32  	%r114, %r85, %r105;
	xor.b32  	%r115, %r114, %r64;
	xor.b32  	%r116, %r115, %r57;
	shf.l.wrap.b32 	%r117, %r116, %r116, 1;
	xor.b32  	%r118, %r89, %r109;
	xor.b32  	%r119, %r118, %r68;
	xor.b32  	%r120, %r119, %r61;
	shf.l.wrap.b32 	%r121, %r120, %r120, 1;
	xor.b32  	%r122, %r93, %r113;
	xor.b32  	%r123, %r122, %r71;
	xor.b32  	%r124, %r123, %r64;
	shf.l.wrap.b32 	%r125, %r124, %r124, 1;
	xor.b32  	%r126, %r97, %r117;
	xor.b32  	%r127, %r126, %r75;
	xor.b32  	%r128, %r127, %r68;
	shf.l.wrap.b32 	%r129, %r128, %r128, 1;
	xor.b32  	%r130, %r101, %r121;
	xor.b32  	%r131, %r130, %r79;
	xor.b32  	%r132, %r131, %r71;
	shf.l.wrap.b32 	%r133, %r132, %r132, 1;
	xor.b32  	%r134, %r105, %r125;
	xor.b32  	%r135, %r134, %r81;
	xor.b32  	%r136, %r135, %r75;
	shf.l.wrap.b32 	%r137, %r136, %r136, 1;
	xor.b32  	%r138, %r109, %r129;
	xor.b32  	%r139, %r138, %r85;
	xor.b32  	%r140, %r139, %r79;
	shf.l.wrap.b32 	%r141, %r140, %r140, 1;
	xor.b32  	%r142, %r113, %r133;
	xor.b32  	%r143, %r142, %r89;
	xor.b32  	%r144, %r143, %r81;
	shf.l.wrap.b32 	%r145, %r144, %r144, 1;
	xor.b32  	%r146, %r117, %r137;
	xor.b32  	%r147, %r146, %r93;
	xor.b32  	%r148, %r147, %r85;
	shf.l.wrap.b32 	%r149, %r148, %r148, 1;
	xor.b32  	%r150, %r121, %r141;
	xor.b32  	%r151, %r150, %r97;
	xor.b32  	%r152, %r151, %r89;
	shf.l.wrap.b32 	%r153, %r152, %r152, 1;
	xor.b32  	%r154, %r125, %r145;
	xor.b32  	%r155, %r154, %r101;
	xor.b32  	%r156, %r155, %r93;
	shf.l.wrap.b32 	%r157, %r156, %r156, 1;
	xor.b32  	%r158, %r129, %r149;
	xor.b32  	%r159, %r158, %r105;
	xor.b32  	%r160, %r159, %r97;
	shf.l.wrap.b32 	%r161, %r160, %r160, 1;
	xor.b32  	%r162, %r133, %r153;
	xor.b32  	%r163, %r162, %r109;
	xor.b32  	%r164, %r163, %r101;
	shf.l.wrap.b32 	%r165, %r164, %r164, 1;
	xor.b32  	%r166, %r137, %r157;
	xor.b32  	%r167, %r166, %r113;
	xor.b32  	%r168, %r167, %r105;
	shf.l.wrap.b32 	%r169, %r168, %r168, 1;
	xor.b32  	%r170, %r141, %r161;
	xor.b32  	%r171, %r170, %r117;
	xor.b32  	%r172, %r171, %r109;
	shf.l.wrap.b32 	%r173, %r172, %r172, 1;
	xor.b32  	%r174, %r145, %r165;
	xor.b32  	%r175, %r174, %r121;
	xor.b32  	%r176, %r175, %r113;
	shf.l.wrap.b32 	%r177, %r176, %r176, 1;
	xor.b32  	%r178, %r149, %r169;
	xor.b32  	%r179, %r178, %r125;
	xor.b32  	%r180, %r179, %r117;
	shf.l.wrap.b32 	%r181, %r180, %r180, 1;
	xor.b32  	%r182, %r153, %r173;
	xor.b32  	%r183, %r182, %r129;
	xor.b32  	%r184, %r183, %r121;
	shf.l.wrap.b32 	%r185, %r184, %r184, 1;
	xor.b32  	%r186, %r157, %r177;
	xor.b32  	%r187, %r186, %r133;
	xor.b32  	%r188, %r187, %r125;
	shf.l.wrap.b32 	%r189, %r188, %r188, 1;
	xor.b32  	%r190, %r161, %r181;
	xor.b32  	%r191, %r190, %r137;
	xor.b32  	%r192, %r191, %r129;
	shf.l.wrap.b32 	%r193, %r192, %r192, 1;
	xor.b32  	%r194, %r165, %r185;
	xor.b32  	%r195, %r194, %r141;
	xor.b32  	%r196, %r195, %r133;
	shf.l.wrap.b32 	%r197, %r196, %r196, 1;
	xor.b32  	%r198, %r169, %r189;
	xor.b32  	%r199, %r198, %r145;
	xor.b32  	%r200, %r199, %r137;
	shf.l.wrap.b32 	%r201, %r200, %r200, 1;
	xor.b32  	%r202, %r173, %r193;
	xor.b32  	%r203, %r202, %r149;
	xor.b32  	%r204, %r203, %r141;
	shf.l.wrap.b32 	%r205, %r204, %r204, 1;
	xor.b32  	%r206, %r177, %r197;
	xor.b32  	%r207, %r206, %r153;
	xor.b32  	%r208, %r207, %r145;
	shf.l.wrap.b32 	%r209, %r208, %r208, 1;
	xor.b32  	%r210, %r181, %r201;
	xor.b32  	%r211, %r210, %r157;
	xor.b32  	%r212, %r211, %r149;
	shf.l.wrap.b32 	%r213, %r212, %r212, 1;
	xor.b32  	%r214, %r185, %r205;
	xor.b32  	%r215, %r214, %r161;
	xor.b32  	%r216, %r215, %r153;
	shf.l.wrap.b32 	%r217, %r216, %r216, 1;
	xor.b32  	%r218, %r189, %r209;
	xor.b32  	%r219, %r218, %r165;
	xor.b32  	%r220, %r219, %r157;
	shf.l.wrap.b32 	%r221, %r220, %r220, 1;
	xor.b32  	%r222, %r193, %r213;
	xor.b32  	%r223, %r222, %r169;
	xor.b32  	%r224, %r223, %r161;
	shf.l.wrap.b32 	%r225, %r224, %r224, 1;
	xor.b32  	%r226, %r197, %r217;
	xor.b32  	%r227, %r226, %r173;
	xor.b32  	%r228, %r227, %r165;
	shf.l.wrap.b32 	%r229, %r228, %r228, 1;
	xor.b32  	%r230, %r201, %r221;
	xor.b32  	%r231, %r230, %r177;
	xor.b32  	%r232, %r231, %r169;
	shf.l.wrap.b32 	%r233, %r232, %r232, 1;
	xor.b32  	%r234, %r205, %r225;
	xor.b32  	%r235, %r234, %r181;
	xor.b32  	%r236, %r235, %r173;
	shf.l.wrap.b32 	%r237, %r236, %r236, 1;
	xor.b32  	%r238, %r209, %r229;
	xor.b32  	%r239, %r238, %r185;
	xor.b32  	%r240, %r239, %r177;
	shf.l.wrap.b32 	%r241, %r240, %r240, 1;
	xor.b32  	%r242, %r213, %r233;
	xor.b32  	%r243, %r242, %r189;
	xor.b32  	%r244, %r243, %r181;
	shf.l.wrap.b32 	%r245, %r244, %r244, 1;
	add.s32 	%r246, %r41, %r15;
	add.s32 	%r247, %r246, 1790234127;
	shf.l.wrap.b32 	%r248, %r247, %r247, 5;
	add.s32 	%r249, %r16, %r248;
	add.s32 	%r250, %r249, -214083945;
	shf.l.wrap.b32 	%r251, %r250, %r250, 5;
	and.b32  	%r252, %r247, %r17;
	sub.s32 	%r253, 357249520, %r246;
	and.b32  	%r254, %r253, 1506887872;
	or.b32  	%r255, %r252, %r254;
	add.s32 	%r256, %r255, %r251;
	add.s32 	%r257, %r256, -696916869;
	shf.l.wrap.b32 	%r258, %r247, %r247, 30;
	shf.l.wrap.b32 	%r259, %r257, %r257, 5;
	and.b32  	%r260, %r250, %r258;
	sub.s32 	%r261, 214083944, %r249;
	and.b32  	%r262, %r261, %r17;
	or.b32  	%r263, %r260, %r262;
	add.s32 	%r264, %r263, %r259;
	add.s32 	%r265, %r264, -1269579175;
	shf.l.wrap.b32 	%r266, %r250, %r250, 30;
	shf.l.wrap.b32 	%r267, %r265, %r265, 5;
	and.b32  	%r268, %r257, %r266;
	sub.s32 	%r269, 696916868, %r256;
	and.b32  	%r270, %r269, %r258;
	or.b32  	%r271, %r268, %r270;
	add.s32 	%r272, %r17, %r271;
	add.s32 	%r273, %r272, %r267;
	add.s32 	%r274, %r273, 1518500249;
	shf.l.wrap.b32 	%r275, %r257, %r257, 30;
	shf.l.wrap.b32 	%r276, %r274, %r274, 5;
	and.b32  	%r277, %r265, %r275;
	sub.s32 	%r278, 1269579174, %r264;
	and.b32  	%r279, %r278, %r266;
	or.b32  	%r280, %r277, %r279;
	add.s32 	%r281, %r258, %r280;
	add.s32 	%r282, %r281, %r276;
	add.s32 	%r283, %r282, 1518500249;
	shf.l.wrap.b32 	%r284, %r265, %r265, 30;
	shf.l.wrap.b32 	%r285, %r283, %r283, 5;
	and.b32  	%r286, %r274, %r284;
	sub.s32 	%r287, -1518500250, %r273;
	and.b32  	%r288, %r287, %r275;
	or.b32  	%r289, %r286, %r288;
	add.s32 	%r290, %r266, %r289;
	add.s32 	%r291, %r290, %r285;
	add.s32 	%r292, %r291, 1518500249;
	shf.l.wrap.b32 	%r293, %r274, %r274, 30;
	shf.l.wrap.b32 	%r294, %r292, %r292, 5;
	and.b32  	%r295, %r283, %r293;
	sub.s32 	%r296, -1518500250, %r282;
	and.b32  	%r297, %r296, %r284;
	or.b32  	%r298, %r295, %r297;
	add.s32 	%r299, %r275, %r298;
	add.s32 	%r300, %r299, %r294;
	add.s32 	%r301, %r300, 1518500249;
	shf.l.wrap.b32 	%r302, %r283, %r283, 30;
	shf.l.wrap.b32 	%r303, %r301, %r301, 5;
	and.b32  	%r304, %r292, %r302;
	sub.s32 	%r305, -1518500250, %r291;
	and.b32  	%r306, %r305, %r293;
	or.b32  	%r307, %r304, %r306;
	add.s32 	%r308, %r284, %r307;
	add.s32 	%r309, %r308, %r303;
	add.s32 	%r310, %r309, 1518500249;
	shf.l.wrap.b32 	%r311, %r292, %r292, 30;
	shf.l.wrap.b32 	%r312, %r310, %r310, 5;
	and.b32  	%r313, %r301, %r311;
	sub.s32 	%r314, -1518500250, %r300;
	and.b32  	%r315, %r314, %r302;
	or.b32  	%r316, %r313, %r315;
	add.s32 	%r317, %r293, %r316;
	add.s32 	%r318, %r317, %r312;
	add.s32 	%r319, %r318, 1518500249;
	shf.l.wrap.b32 	%r320, %r301, %r301, 30;
	shf.l.wrap.b32 	%r321, %r319, %r319, 5;
	and.b32  	%r322, %r310, %r320;
	sub.s32 	%r323, -1518500250, %r309;
	and.b32  	%r324, %r323, %r311;
	or.b32  	%r325, %r322, %r324;
	add.s32 	%r326, %r302, %r325;
	add.s32 	%r327, %r326, %r321;
	add.s32 	%r328, %r327, 1518500249;
	shf.l.wrap.b32 	%r329, %r310, %r310, 30;
	shf.l.wrap.b32 	%r330, %r328, %r328, 5;
	and.b32  	%r331, %r319, %r329;
	sub.s32 	%r332, -1518500250, %r318;
	and.b32  	%r333, %r332, %r320;
	or.b32  	%r334, %r331, %r333;
	add.s32 	%r335, %r311, %r334;
	add.s32 	%r336, %r335, %r330;
	add.s32 	%r337, %r336, 1518500249;
	shf.l.wrap.b32 	%r338, %r319, %r319, 30;
	shf.l.wrap.b32 	%r339, %r337, %r337, 5;
	and.b32  	%r340, %r328, %r338;
	sub.s32 	%r341, -1518500250, %r327;
	and.b32  	%r342, %r341, %r329;
	or.b32  	%r343, %r340, %r342;
	add.s32 	%r344, %r320, %r343;
	add.s32 	%r345, %r344, %r339;
	add.s32 	%r346, %r345, 1518500249;
	shf.l.wrap.b32 	%r347, %r328, %r328, 30;
	shf.l.wrap.b32 	%r348, %r346, %r346, 5;
	and.b32  	%r349, %r337, %r347;
	sub.s32 	%r350, -1518500250, %r336;
	and.b32  	%r351, %r350, %r338;
	or.b32  	%r352, %r349, %r351;
	add.s32 	%r353, %r329, %r352;
	add.s32 	%r354, %r353, %r348;
	add.s32 	%r355, %r354, 1518500249;
	shf.l.wrap.b32 	%r356, %r337, %r337, 30;
	shf.l.wrap.b32 	%r357, %r355, %r355, 5;
	and.b32  	%r358, %r346, %r356;
	sub.s32 	%r359, -1518500250, %r345;
	and.b32  	%r360, %r359, %r347;
	or.b32  	%r361, %r358, %r360;
	add.s32 	%r362, %r338, %r361;
	add.s32 	%r363, %r362, %r357;
	add.s32 	%r364, %r363, 1518500313;
	shf.l.wrap.b32 	%r365, %r346, %r346, 30;
	shf.l.wrap.b32 	%r366, %r364, %r364, 5;
	and.b32  	%r367, %r355, %r365;
	sub.s32 	%r368, -1518500250, %r354;
	and.b32  	%r369, %r368, %r356;
	or.b32  	%r370, %r367, %r369;
	add.s32 	%r371, %r347, %r7;
	add.s32 	%r372, %r371, %r370;
	add.s32 	%r373, %r372, %r366;
	add.s32 	%r374, %r373, 1518500249;
	shf.l.wrap.b32 	%r375, %r355, %r355, 30;
	shf.l.wrap.b32 	%r376, %r374, %r374, 5;
	and.b32  	%r377, %r364, %r375;
	sub.s32 	%r378, -1518500314, %r363;
	and.b32  	%r379, %r378, %r365;
	or.b32  	%r380, %r377, %r379;
	add.s32 	%r381, %r356, %r42;
	add.s32 	%r382, %r381, %r380;
	add.s32 	%r383, %r382, %r376;
	add.s32 	%r384, %r383, 1518500249;
	shf.l.wrap.b32 	%r385, %r364, %r364, 30;
	shf.l.wrap.b32 	%r386, %r384, %r384, 5;
	and.b32  	%r387, %r374, %r385;
	sub.s32 	%r388, -1518500250, %r373;
	and.b32  	%r389, %r388, %r375;
	or.b32  	%r390, %r387, %r389;
	add.s32 	%r391, %r365, %r390;
	add.s32 	%r392, %r391, %r386;
	add.s32 	%r393, %r392, 1518500378;
	shf.l.wrap.b32 	%r394, %r374, %r374, 30;
	shf.l.wrap.b32 	%r395, %r393, %r393, 5;
	and.b32  	%r396, %r384, %r394;
	sub.s32 	%r397, -1518500250, %r383;
	and.b32  	%r398, %r397, %r385;
	or.b32  	%r399, %r396, %r398;
	add.s32 	%r400, %r18, %r375;
	add.s32 	%r401, %r400, %r399;
	add.s32 	%r402, %r401, %r395;
	shf.l.wrap.b32 	%r403, %r384, %r384, 30;
	shf.l.wrap.b32 	%r404, %r402, %r402, 5;
	xor.b32  	%r405, %r403, %r394;
	xor.b32  	%r406, %r405, %r393;
	add.s32 	%r407, %r43, %r385;
	add.s32 	%r408, %r407, %r406;
	add.s32 	%r409, %r408, %r404;
	add.s32 	%r410, %r409, 1859775393;
	shf.l.wrap.b32 	%r411, %r393, %r393, 30;
	shf.l.wrap.b32 	%r412, %r410, %r410, 5;
	xor.b32  	%r413, %r411, %r403;
	xor.b32  	%r414, %r413, %r402;
	add.s32 	%r415, %r394, %r414;
	add.s32 	%r416, %r415, %r412;
	add.s32 	%r417, %r416, 1859775651;
	shf.l.wrap.b32 	%r418, %r402, %r402, 30;
	shf.l.wrap.b32 	%r419, %r417, %r417, 5;
	xor.b32  	%r420, %r418, %r411;
	xor.b32  	%r421, %r420, %r410;
	add.s32 	%r422, %r19, %r403;
	add.s32 	%r423, %r422, %r421;
	add.s32 	%r424, %r423, %r419;
	shf.l.wrap.b32 	%r425, %r410, %r410, 30;
	shf.l.wrap.b32 	%r426, %r424, %r424, 5;
	xor.b32  	%r427, %r425, %r418;
	xor.b32  	%r428, %r427, %r417;
	add.s32 	%r429, %r45, %r411;
	add.s32 	%r430, %r429, %r428;
	add.s32 	%r431, %r430, %r426;
	add.s32 	%r432, %r431, 1859775393;
	shf.l.wrap.b32 	%r433, %r417, %r417, 30;
	shf.l.wrap.b32 	%r434, %r432, %r432, 5;
	xor.b32  	%r435, %r433, %r425;
	xor.b32  	%r436, %r435, %r424;
	add.s32 	%r437, %r9, %r418;
	add.s32 	%r438, %r437, %r436;
	add.s32 	%r439, %r438, %r434;
	add.s32 	%r440, %r439, 1859775393;
	shf.l.wrap.b32 	%r441, %r424, %r424, 30;
	shf.l.wrap.b32 	%r442, %r440, %r440, 5;
	xor.b32  	%r443, %r441, %r433;
	xor.b32  	%r444, %r443, %r432;
	add.s32 	%r445, %r47, %r425;
	add.s32 	%r446, %r445, %r444;
	add.s32 	%r447, %r446, %r442;
	add.s32 	%r448, %r447, 1859775393;
	shf.l.wrap.b32 	%r449, %r432, %r432, 30;
	shf.l.wrap.b32 	%r450, %r448, %r448, 5;
	xor.b32  	%r451, %r449, %r441;
	xor.b32  	%r452, %r451, %r440;
	add.s32 	%r453, %r49, %r433;
	add.s32 	%r454, %r453, %r452;
	add.s32 	%r455, %r454, %r450;
	add.s32 	%r456, %r455, 1859775393;
	shf.l.wrap.b32 	%r457, %r440, %r440, 30;
	shf.l.wrap.b32 	%r458, %r456, %r456, 5;
	xor.b32  	%r459, %r457, %r449;
	xor.b32  	%r460, %r459, %r448;
	add.s32 	%r461, %r10, %r441;
	add.s32 	%r462, %r461, %r460;
	add.s32 	%r463, %r462, %r458;
	add.s32 	%r464, %r463, 1859775393;
	shf.l.wrap.b32 	%r465, %r448, %r448, 30;
	shf.l.wrap.b32 	%r466, %r464, %r464, 5;
	xor.b32  	%r467, %r465, %r457;
	xor.b32  	%r468, %r467, %r456;
	add.s32 	%r469, %r51, %r449;
	add.s32 	%r470, %r469, %r468;
	add.s32 	%r471, %r470, %r466;
	add.s32 	%r472, %r471, 1859775393;
	shf.l.wrap.b32 	%r473, %r456, %r456, 30;
	shf.l.wrap.b32 	%r474, %r472, %r472, 5;
	xor.b32  	%r475, %r473, %r465;
	xor.b32  	%r476, %r475, %r464;
	add.s32 	%r477, %r53, %r457;
	add.s32 	%r478, %r477, %r476;
	add.s32 	%r479, %r478, %r474;
	add.s32 	%r480, %r479, 1859775393;
	shf.l.wrap.b32 	%r481, %r464, %r464, 30;
	shf.l.wrap.b32 	%r482, %r480, %r480, 5;
	xor.b32  	%r483, %r481, %r473;
	xor.b32  	%r484, %r483, %r472;
	add.s32 	%r485, %r11, %r465;
	add.s32 	%r486, %r485, %r484;
	add.s32 	%r487, %r486, %r482;
	add.s32 	%r488, %r487, 1859775393;
	shf.l.wrap.b32 	%r489, %r472, %r472, 30;
	shf.l.wrap.b32 	%r490, %r488, %r488, 5;
	xor.b32  	%r491, %r489, %r481;
	xor.b32  	%r492, %r491, %r480;
	add.s32 	%r493, %r57, %r473;
	add.s32 	%r494, %r493, %r492;
	add.s32 	%r495, %r494, %r490;
	add.s32 	%r496, %r495, 1859775393;
	shf.l.wrap.b32 	%r497, %r480, %r480, 30;
	shf.l.wrap.b32 	%r498, %r496, %r496, 5;
	xor.b32  	%r499, %r497, %r489;
	xor.b32  	%r500, %r499, %r488;
	add.s32 	%r501, %r61, %r481;
	add.s32 	%r502, %r501, %r500;
	add.s32 	%r503, %r502, %r498;
	add.s32 	%r504, %r503, 1859775393;
	shf.l.wrap.b32 	%r505, %r488, %r488, 30;
	shf.l.wrap.b32 	%r506, %r504, %r504, 5;
	xor.b32  	%r507, %r505, %r497;
	xor.b32  	%r508, %r507, %r496;
	add.s32 	%r509, %r64, %r489;
	add.s32 	%r510, %r509, %r508;
	add.s32 	%r511, %r510, %r506;
	add.s32 	%r512, %r511, 1859775393;
	shf.l.wrap.b32 	%r513, %r496, %r496, 30;
	shf.l.wrap.b32 	%r514, %r512, %r512, 5;
	xor.b32  	%r515, %r513, %r505;
	xor.b32  	%r516, %r515, %r504;
	add.s32 	%r517, %r68, %r497;
	add.s32 	%r518, %r517, %r516;
	add.s32 	%r519, %r518, %r514;
	add.s32 	%r520, %r519, 1859775393;
	shf.l.wrap.b32 	%r521, %r504, %r504, 30;
	shf.l.wrap.b32 	%r522, %r520, %r520, 5;
	xor.b32  	%r523, %r521, %r513;
	xor.b32  	%r524, %r523, %r512;
	add.s32 	%r525, %r71, %r505;
	add.s32 	%r526, %r525, %r524;
	add.s32 	%r527, %r526, %r522;
	add.s32 	%r528, %r527, 1859775393;
	shf.l.wrap.b32 	%r529, %r512, %r512, 30;
	shf.l.wrap.b32 	%r530, %r528, %r528, 5;
	xor.b32  	%r531, %r529, %r521;
	xor.b32  	%r532, %r531, %r520;
	add.s32 	%r533, %r75, %r513;
	add.s32 	%r534, %r533, %r532;
	add.s32 	%r535, %r534, %r530;
	add.s32 	%r536, %r535, 1859775393;
	shf.l.wrap.b32 	%r537, %r520, %r520, 30;
	shf.l.wrap.b32 	%r538, %r536, %r536, 5;
	xor.b32  	%r539, %r537, %r529;
	xor.b32  	%r540, %r539, %r528;
	add.s32 	%r541, %r79, %r521;
	add.s32 	%r542, %r541, %r540;
	add.s32 	%r543, %r542, %r538;
	add.s32 	%r544, %r543, 1859775393;
	shf.l.wrap.b32 	%r545, %r528, %r528, 30;
	shf.l.wrap.b32 	%r546, %r544, %r544, 5;
	xor.b32  	%r547, %r545, %r537;
	xor.b32  	%r548, %r547, %r536;
	add.s32 	%r549, %r81, %r529;
	add.s32 	%r550, %r549, %r548;
	add.s32 	%r551, %r550, %r546;
	add.s32 	%r552, %r551, 1859775393;
	shf.l.wrap.b32 	%r553, %r536, %r536, 30;
	shf.l.wrap.b32 	%r554, %r552, %r552, 5;
	xor.b32  	%r555, %r553, %r545;
	xor.b32  	%r556, %r555, %r544;
	add.s32 	%r557, %r85, %r537;
	add.s32 	%r558, %r557, %r556;
	add.s32 	%r559, %r558, %r554;
	add.s32 	%r560, %r559, 1859775393;
	shf.l.wrap.b32 	%r561, %r544, %r544, 30;
	shf.l.wrap.b32 	%r562, %r560, %r560, 5;
	or.b32  	%r563, %r561, %r553;
	and.b32  	%r564, %r552, %r563;
	and.b32  	%r565, %r561, %r553;
	or.b32  	%r566, %r564, %r565;
	add.s32 	%r567, %r89, %r545;
	add.s32 	%r568, %r567, %r566;
	add.s32 	%r569, %r568, %r562;
	add.s32 	%r570, %r569, -1894007588;
	shf.l.wrap.b32 	%r571, %r552, %r552, 30;
	shf.l.wrap.b32 	%r572, %r570, %r570, 5;
	or.b32  	%r573, %r571, %r561;
	and.b32  	%r574, %r560, %r573;
	and.b32  	%r575, %r571, %r561;
	or.b32  	%r576, %r574, %r575;
	add.s32 	%r577, %r93, %r553;
	add.s32 	%r578, %r577, %r576;
	add.s32 	%r579, %r578, %r572;
	add.s32 	%r580, %r579, -1894007588;
	shf.l.wrap.b32 	%r581, %r560, %r560, 30;
	shf.l.wrap.b32 	%r582, %r580, %r580, 5;
	or.b32  	%r583, %r581, %r571;
	and.b32  	%r584, %r570, %r583;
	and.b32  	%r585, %r581, %r571;
	or.b32  	%r586, %r584, %r585;
	add.s32 	%r587, %r97, %r561;
	add.s32 	%r588, %r587, %r586;
	add.s32 	%r589, %r588, %r582;
	add.s32 	%r590, %r589, -1894007588;
	shf.l.wrap.b32 	%r591, %r570, %r570, 30;
	shf.l.wrap.b32 	%r592, %r590, %r590, 5;
	or.b32  	%r593, %r591, %r581;
	and.b32  	%r594, %r580, %r593;
	and.b32  	%r595, %r591, %r581;
	or.b32  	%r596, %r594, %r595;
	add.s32 	%r597, %r101, %r571;
	add.s32 	%r598, %r597, %r596;
	add.s32 	%r599, %r598, %r592;
	add.s32 	%r600, %r599, -1894007588;
	shf.l.wrap.b32 	%r601, %r580, %r580, 30;
	shf.l.wrap.b32 	%r602, %r600, %r600, 5;
	or.b32  	%r603, %r601, %r591;
	and.b32  	%r604, %r590, %r603;
	and.b32  	%r605, %r601, %r591;
	or.b32  	%r606, %r604, %r605;
	add.s32 	%r607, %r105, %r581;
	add.s32 	%r608, %r607, %r606;
	add.s32 	%r609, %r608, %r602;
	add.s32 	%r610, %r609, -1894007588;
	shf.l.wrap.b32 	%r611, %r590, %r590, 30;
	shf.l.wrap.b32 	%r612, %r610, %r610, 5;
	or.b32  	%r613, %r611, %r601;
	and.b32  	%r614, %r600, %r613;
	and.b32  	%r615, %r611, %r601;
	or.b32  	%r616, %r614, %r615;
	add.s32 	%r617, %r109, %r591;
	add.s32 	%r618, %r617, %r616;
	add.s32 	%r619, %r618, %r612;
	add.s32 	%r620, %r619, -1894007588;
	shf.l.wrap.b32 	%r621, %r600, %r600, 30;
	shf.l.wrap.b32 	%r622, %r620, %r620, 5;
	or.b32  	%r623, %r621, %r611;
	and.b32  	%r624, %r610, %r623;
	and.b32  	%r625, %r621, %r611;
	or.b32  	%r626, %r624, %r625;
	add.s32 	%r627, %r113, %r601;
	add.s32 	%r628, %r627, %r626;
	add.s32 	%r629, %r628, %r622;
	add.s32 	%r630, %r629, -1894007588;
	shf.l.wrap.b32 	%r631, %r610, %r610, 30;
	shf.l.wrap.b32 	%r632, %r630, %r630, 5;
	or.b32  	%r633, %r631, %r621;
	and.b32  	%r634, %r620, %r633;
	and.b32  	%r635, %r631, %r621;
	or.b32  	%r636, %r634, %r635;
	add.s32 	%r637, %r117, %r611;
	add.s32 	%r638, %r637, %r636;
	add.s32 	%r639, %r638, %r632;
	add.s32 	%r640, %r639, -1894007588;
	shf.l.wrap.b32 	%r641, %r620, %r620, 30;
	shf.l.wrap.b32 	%r642, %r640, %r640, 5;
	or.b32  	%r643, %r641, %r631;
	and.b32  	%r644, %r630, %r643;
	and.b32  	%r645, %r641, %r631;
	or.b32  	%r646, %r644, %r645;
	add.s32 	%r647, %r121, %r621;
	add.s32 	%r648, %r647, %r646;
	add.s32 	%r649, %r648, %r642;
	add.s32 	%r650, %r649, -1894007588;
	shf.l.wrap.b32 	%r651, %r630, %r630, 30;
	shf.l.wrap.b32 	%r652, %r650, %r650, 5;
	or.b32  	%r653, %r651, %r641;
	and.b32  	%r654, %r640, %r653;
	and.b32  	%r655, %r651, %r641;
	or.b32  	%r656, %r654, %r655;
	add.s32 	%r657, %r125, %r631;
	add.s32 	%r658, %r657, %r656;
	add.s32 	%r659, %r658, %r652;
	add.s32 	%r660, %r659, -1894007588;
	shf.l.wrap.b32 	%r661, %r640, %r640, 30;
	shf.l.wrap.b32 	%r662, %r660, %r660, 5;
	or.b32  	%r663, %r661, %r651;
	and.b32  	%r664, %r650, %r663;
	and.b32  	%r665, %r661, %r651;
	or.b32  	%r666, %r664, %r665;
	add.s32 	%r667, %r129, %r641;
	add.s32 	%r668, %r667, %r666;
	add.s32 	%r669, %r668, %r662;
	add.s32 	%r670, %r669, -1894007588;
	shf.l.wrap.b32 	%r671, %r650, %r650, 30;
	shf.l.wrap.b32 	%r672, %r670, %r670, 5;
	or.b32  	%r673, %r671, %r661;
	and.b32  	%r674, %r660, %r673;
	and.b32  	%r675, %r671, %r661;
	or.b32  	%r676, %r674, %r675;
	add.s32 	%r677, %r133, %r651;
	add.s32 	%r678, %r677, %r676;
	add.s32 	%r679, %r678, %r672;
	add.s32 	%r680, %r679, -1894007588;
	shf.l.wrap.b32 	%r681, %r660, %r660, 30;
	shf.l.wrap.b32 	%r682, %r680, %r680, 5;
	or.b32  	%r683, %r681, %r671;
	and.b32  	%r684, %r670, %r683;
	and.b32  	%r685, %r681, %r671;
	or.b32  	%r686, %r684, %r685;
	add.s32 	%r687, %r137, %r661;
	add.s32 	%r688, %r687, %r686;
	add.s32 	%r689, %r688, %r682;
	add.s32 	%r690, %r689, -1894007588;
	shf.l.wrap.b32 	%r691, %r670, %r670, 30;
	shf.l.wrap.b32 	%r692, %r690, %r690, 5;
	or.b32  	%r693, %r691, %r681;
	and.b32  	%r694, %r680, %r693;
	and.b32  	%r695, %r691, %r681;
	or.b32  	%r696, %r694, %r695;
	add.s32 	%r697, %r141, %r671;
	add.s32 	%r698, %r697, %r696;
	add.s32 	%r699, %r698, %r692;
	add.s32 	%r700, %r699, -1894007588;
	shf.l.wrap.b32 	%r701, %r680, %r680, 30;
	shf.l.wrap.b32 	%r702, %r700, %r700, 5;
	or.b32  	%r703, %r701, %r691;
	and.b32  	%r704, %r690, %r703;
	and.b32  	%r705, %r701, %r691;
	or.b32  	%r706, %r704, %r705;
	add.s32 	%r707, %r145, %r681;
	add.s32 	%r708, %r707, %r706;
	add.s32 	%r709, %r708, %r702;
	add.s32 	%r710, %r709, -1894007588;
	shf.l.wrap.b32 	%r711, %r690, %r690, 30;
	shf.l.wrap.b32 	%r712, %r710, %r710, 5;
	or.b32  	%r713, %r711, %r701;
	and.b32  	%r714, %r700, %r713;
	and.b32  	%r715, %r711, %r701;
	or.b32  	%r716, %r714, %r715;
	add.s32 	%r717, %r149, %r691;
	add.s32 	%r718, %r717, %r716;
	add.s32 	%r719, %r718, %r712;
	add.s32 	%r720, %r719, -1894007588;
	shf.l.wrap.b32 	%r721, %r700, %r700, 30;
	shf.l.wrap.b32 	%r722, %r720, %r720, 5;
	or.b32  	%r723, %r721, %r711;
	and.b32  	%r724, %r710, %r723;
	and.b32  	%r725, %r721, %r711;
	or.b32  	%r726, %r724, %r725;
	add.s32 	%r727, %r153, %r701;
	add.s32 	%r728, %r727, %r726;
	add.s32 	%r729, %r728, %r722;
	add.s32 	%r730, %r729, -1894007588;
	shf.l.wrap.b32 	%r731, %r710, %r710, 30;
	shf.l.wrap.b32 	%r732, %r730, %r730, 5;
	or.b32  	%r733, %r731, %r721;
	and.b32  	%r734, %r720, %r733;
	and.b32  	%r735, %r731, %r721;
	or.b32  	%r736, %r734, %r735;
	add.s32 	%r737, %r157, %r711;
	add.s32 	%r738, %r737, %r736;
	add.s32 	%r739, %r738, %r732;
	add.s32 	%r740, %r739, -1894007588;
	shf.l.wrap.b32 	%r741, %r720, %r720, 30;
	shf.l.wrap.b32 	%r742, %r740, %r740, 5;
	or.b32  	%r743, %r741, %r731;
	and.b32  	%r744, %r730, %r743;
	and.b32  	%r745, %r741, %r731;
	or.b32  	%r746, %r744, %r745;
	add.s32 	%r747, %r161, %r721;
	add.s32 	%r748, %r747, %r746;
	add.s32 	%r749, %r748, %r742;
	add.s32 	%r750, %r749, -1894007588;
	shf.l.wrap.b32 	%r751, %r730, %r730, 30;
	shf.l.wrap.b32 	%r752, %r750, %r750, 5;
	or.b32  	%r753, %r751, %r741;
	and.b32  	%r754, %r740, %r753;
	and.b32  	%r755, %r751, %r741;
	or.b32  	%r756, %r754, %r755;
	add.s32 	%r757, %r165, %r731;
	add.s32 	%r758, %r757, %r756;
	add.s32 	%r759, %r758, %r752;
	add.s32 	%r760, %r759, -1894007588;
	shf.l.wrap.b32 	%r761, %r740, %r740, 30;
	shf.l.wrap.b32 	%r762, %r760, %r760, 5;
	xor.b32  	%r763, %r761, %r751;
	xor.b32  	%r764, %r763, %r750;
	add.s32 	%r765, %r169, %r741;
	add.s32 	%r766, %r765, %r764;
	add.s32 	%r767, %r766, %r762;
	add.s32 	%r768, %r767, -899497514;
	shf.l.wrap.b32 	%r769, %r750, %r750, 30;
	shf.l.wrap.b32 	%r770, %r768, %r768, 5;
	xor.b32  	%r771, %r769, %r761;
	xor.b32  	%r772, %r771, %r760;
	add.s32 	%r773, %r173, %r751;
	add.s32 	%r774, %r773, %r772;
	add.s32 	%r775, %r774, %r770;
	add.s32 	%r776, %r775, -899497514;
	shf.l.wrap.b32 	%r777, %r760, %r760, 30;
	shf.l.wrap.b32 	%r778, %r776, %r776, 5;
	xor.b32  	%r779, %r777, %r769;
	xor.b32  	%r780, %r779, %r768;
	add.s32 	%r781, %r177, %r761;
	add.s32 	%r782, %r781, %r780;
	add.s32 	%r783, %r782, %r778;
	add.s32 	%r784, %r783, -899497514;
	shf.l.wrap.b32 	%r785, %r768, %r768, 30;
	shf.l.wrap.b32 	%r786, %r784, %r784, 5;
	xor.b32  	%r787, %r785, %r777;
	xor.b32  	%r788, %r787, %r776;
	add.s32 	%r789, %r181, %r769;
	add.s32 	%r790, %r789, %r788;
	add.s32 	%r791, %r790, %r786;
	add.s32 	%r792, %r791, -899497514;
	shf.l.wrap.b32 	%r793, %r776, %r776, 30;
	shf.l.wrap.b32 	%r794, %r792, %r792, 5;
	xor.b32  	%r795, %r793, %r785;
	xor.b32  	%r796, %r795, %r784;
	add.s32 	%r797, %r185, %r777;
	add.s32 	%r798, %r797, %r796;
	add.s32 	%r799, %r798, %r794;
	add.s32 	%r800, %r799, -899497514;
	shf.l.wrap.b32 	%r801, %r784, %r784, 30;
	shf.l.wrap.b32 	%r802, %r800, %r800, 5;
	xor.b32  	%r803, %r801, %r793;
	xor.b32  	%r804, %r803, %r792;
	add.s32 	%r805, %r189, %r785;
	add.s32 	%r806, %r805, %r804;
	add.s32 	%r807, %r806, %r802;
	add.s32 	%r808, %r807, -899497514;
	shf.l.wrap.b32 	%r809, %r792, %r792, 30;
	shf.l.wrap.b32 	%r810, %r808, %r808, 5;
	xor.b32  	%r811, %r809, %r801;
	xor.b32  	%r812, %r811, %r800;
	add.s32 	%r813, %r193, %r793;
	add.s32 	%r814, %r813, %r812;
	add.s32 	%r815, %r814, %r810;
	add.s32 	%r816, %r815, -899497514;
	shf.l.wrap.b32 	%r817, %r800, %r800, 30;
	shf.l.wrap.b32 	%r818, %r816, %r816, 5;
	xor.b32  	%r819, %r817, %r809;
	xor.b32  	%r820, %r819, %r808;
	add.s32 	%r821, %r197, %r801;
	add.s32 	%r822, %r821, %r820;
	add.s32 	%r823, %r822, %r818;
	add.s32 	%r824, %r823, -899497514;
	shf.l.wrap.b32 	%r825, %r808, %r808, 30;
	shf.l.wrap.b32 	%r826, %r824, %r824, 5;
	xor.b32  	%r827, %r825, %r817;
	xor.b32  	%r828, %r827, %r816;
	add.s32 	%r829, %r201, %r809;
	add.s32 	%r830, %r829, %r828;
	add.s32 	%r831, %r830, %r826;
	add.s32 	%r832, %r831, -899497514;
	shf.l.wrap.b32 	%r833, %r816, %r816, 30;
	shf.l.wrap.b32 	%r834, %r832, %r832, 5;
	xor.b32  	%r835, %r833, %r825;
	xor.b32  	%r836, %r835, %r824;
	add.s32 	%r837, %r205, %r817;
	add.s32 	%r838, %r837, %r836;
	add.s32 	%r839, %r838, %r834;
	add.s32 	%r840, %r839, -899497514;
	shf.l.wrap.b32 	%r841, %r824, %r824, 30;
	shf.l.wrap.b32 	%r842, %r840, %r840, 5;
	xor.b32  	%r843, %r841, %r833;
	xor.b32  	%r844, %r843, %r832;
	add.s32 	%r845, %r209, %r825;
	add.s32 	%r846, %r845, %r844;
	add.s32 	%r847, %r846, %r842;
	add.s32 	%r848, %r847, -899497514;
	shf.l.wrap.b32 	%r849, %r832, %r832, 30;
	shf.l.wrap.b32 	%r850, %r848, %r848, 5;
	xor.b32  	%r851, %r849, %r841;
	xor.b32  	%r852, %r851, %r840;
	add.s32 	%r853, %r213, %r833;
	add.s32 	%r854, %r853, %r852;
	add.s32 	%r855, %r854, %r850;
	add.s32 	%r856, %r855, -899497514;
	shf.l.wrap.b32 	%r857, %r840, %r840, 30;
	shf.l.wrap.b32 	%r858, %r856, %r856, 5;
	xor.b32  	%r859, %r857, %r849;
	xor.b32  	%r860, %r859, %r848;
	add.s32 	%r861, %r217, %r841;
	add.s32 	%r862, %r861, %r860;
	add.s32 	%r863, %r862, %r858;
	add.s32 	%r864, %r863, -899497514;
	shf.l.wrap.b32 	%r865, %r848, %r848, 30;
	shf.l.wrap.b32 	%r866, %r864, %r864, 5;
	xor.b32  	%r867, %r865, %r857;
	xor.b32  	%r868, %r867, %r856;
	add.s32 	%r869, %r221, %r849;
	add.s32 	%r870, %r869, %r868;
	add.s32 	%r871, %r870, %r866;
	add.s32 	%r872, %r871, -899497514;
	shf.l.wrap.b32 	%r873, %r856, %r856, 30;
	shf.l.wrap.b32 	%r874, %r872, %r872, 5;
	xor.b32  	%r875, %r873, %r865;
	xor.b32  	%r876, %r875, %r864;
	add.s32 	%r877, %r225, %r857;
	add.s32 	%r878, %r877, %r876;
	add.s32 	%r879, %r878, %r874;
	add.s32 	%r880, %r879, -899497514;
	shf.l.wrap.b32 	%r881, %r864, %r864, 30;
	shf.l.wrap.b32 	%r882, %r880, %r880, 5;
	xor.b32  	%r883, %r881, %r873;
	xor.b32  	%r884, %r883, %r872;
	add.s32 	%r885, %r229, %r865;
	add.s32 	%r886, %r885, %r884;
	add.s32 	%r887, %r886, %r882;
	add.s32 	%r889, %r887, -899497514;
	shf.l.wrap.b32 	%r890, %r872, %r872, 30;
	shf.l.wrap.b32 	%r891, %r889, %r889, 5;
	xor.b32  	%r892, %r890, %r881;
	xor.b32  	%r893, %r892, %r880;
	add.s32 	%r894, %r233, %r873;
	add.s32 	%r895, %r894, %r893;
	add.s32 	%r897, %r895, %r891;
	add.s32 	%r898, %r897, -899497514;
	shf.l.wrap.b32 	%r899, %r880, %r880, 30;
	shf.l.wrap.b32 	%r900, %r898, %r898, 5;
	xor.b32  	%r901, %r899, %r890;
	xor.b32  	%r902, %r901, %r889;
	add.s32 	%r903, %r237, %r881;
	add.s32 	%r904, %r903, %r902;
	add.s32 	%r906, %r904, %r900;
	add.s32 	%r907, %r906, -899497514;
	shf.l.wrap.b32 	%r908, %r889, %r889, 30;
	shf.l.wrap.b32 	%r909, %r907, %r907, 5;
	xor.b32  	%r910, %r908, %r899;
	xor.b32  	%r911, %r910, %r898;
	add.s32 	%r912, %r890, %r241;
	add.s32 	%r913, %r912, %r911;
	add.s32 	%r915, %r913, %r909;
	add.s32 	%r916, %r915, -899497514;
	shf.l.wrap.b32 	%r917, %r898, %r898, 30;
	shf.l.wrap.b32 	%r918, %r916, %r916, 5;
	xor.b32  	%r919, %r917, %r908;
	xor.b32  	%r920, %r919, %r907;
	shf.l.wrap.b32 	%r921, %r907, %r907, 30;
	add.s32 	%r922, %r245, %r899;
	add.s32 	%r923, %r922, %r920;
	add.s32 	%r924, %r923, %r918;
	add.s32 	%r925, %r924, 833086679;
	add.s32 	%r926, %r915, -1171231393;
	add.s32 	%r927, %r921, -1732584194;
	add.s32 	%r928, %r917, 271733878;
	setp.ne.s32 	%p1, %r925, %r2;
	setp.ne.s32 	%p2, %r926, %r3;
	or.pred  	%p3, %p1, %p2;
	setp.ne.s32 	%p4, %r927, %r4;
	or.pred  	%p5, %p3, %p4;
	setp.ne.s32 	%p6, %r928, %r5;
	or.pred  	%p7, %p5, %p6;
	add.s32 	%r929, %r908, -1009589776;
	setp.ne.s32 	%p8, %r929, %r6;
	or.pred  	%p9, %p7, %p8;
	@%p9 bra 	$L__BB0_3;
	cvt.u64.u32 	%rd2, %r22;
	shl.b64 	%rd3, %rd2, 32;
	cvt.u64.u32 	%rd4, %r1;
	or.b64  	%rd5, %rd3, %rd4;
	cvt.u64.u32 	%rd6, %r930;
	add.s64 	%rd7, %rd5, %rd6;
	cvta.to.global.u64 	%rd8, %rd1;
	st.global.u64 	[%rd8], %rd7;
	bra.uni 	$L__BB0_4;
$L__BB0_3:
	add.s32 	%r930, %r930, 1;
	setp.ne.s32 	%p10, %r930, 65536;
	@%p10 bra 	$L__BB0_1;
$L__BB0_4:
	ret;

}


// ===== COMPILED SASS (sm_100) =====

	.target	sm_100

	.elftype	@"ET_EXEC"


//--------------------- .note.nv.tkinfo           --------------------------
	.section	.note.nv.tkinfo,"",@"SHT_NOTE"
	.sectionflags	@"SHF_NOTE_NV_TKINFO"
	.tkinfo
        /*0018*/ 	.word	0x00000002
        /*0030*/ 	.string	""
        /*0030*/ 	.string	"ptxas"
        /*0030*/ 	.string	"Cuda compilation tools, release 13.0, V13.0.88"
        /*0030*/ 	.string	"Build cuda_13.0.r13.0/compiler.36424714_0"
        /*0030*/ 	.string	"-arch sm_100 -m 64 "



//--------------------- .note.nv.cuinfo           --------------------------
	.section	.note.nv.cuinfo,"",@"SHT_NOTE"
	.sectionflags	@"SHF_NOTE_NV_CUINFO"
        /*0018*/ 	.short	0x0002
        /*001a*/ 	.short	0x0064
        /*001c*/ 	.short	0x0082
	.zero		2


//--------------------- .nv.info                  --------------------------
	.section	.nv.info,"",@"SHT_CUDA_INFO"
	.align	4


	//----- nvinfo : EIATTR_REGCOUNT
	.align		4
        /*0000*/ 	.byte	0x04, 0x2f
        /*0002*/ 	.short	(.L_2 - .L_1)
	.align		4
.L_1:
        /*0004*/ 	.word	index@(_Z9blockSha1jPm)
        /*0008*/ 	.word	0x00000020


	//----- nvinfo : EIATTR_FRAME_SIZE
	.align		4
.L_2:
        /*000c*/ 	.byte	0x04, 0x11
        /*000e*/ 	.short	(.L_4 - .L_3)
	.align		4
.L_3:
        /*0010*/ 	.word	index@(_Z9blockSha1jPm)
        /*0014*/ 	.word	0x00000000


	//----- nvinfo : EIATTR_MIN_STACK_SIZE
	.align		4
.L_4:
        /*0018*/ 	.byte	0x04, 0x12
        /*001a*/ 	.short	(.L_6 - .L_5)
	.align		4
.L_5:
        /*001c*/ 	.word	index@(_Z9blockSha1jPm)
        /*0020*/ 	.word	0x00000000
.L_6:


//--------------------- .nv.compat                --------------------------
	.section	.nv.compat,"",@"SHT_CUDA_COMPAT_INFO"
	.align	4
        /*0000*/ 	.byte	0x02, 0x09, 0x00, 0x00, 0x02, 0x02, 0x01, 0x00, 0x02, 0x05, 0x05, 0x00, 0x03, 0x07, 0x01, 0x01
        /*0010*/ 	.byte	0x02, 0x03, 0x00, 0x00, 0x02, 0x06, 0x01, 0x00, 0x04, 0x0b, 0x08, 0x00, 0x09, 0x00, 0x00, 0x00
        /*0020*/ 	.byte	0x00, 0x00, 0x00, 0x00


//--------------------- .nv.info._Z9blockSha1jPm  --------------------------
	.section	.nv.info._Z9blockSha1jPm,"",@"SHT_CUDA_INFO"
	.sectionflags	@""
	.align	4


	//----- nvinfo : EIATTR_CUDA_API_VERSION
	.align		4
        /*0000*/ 	.byte	0x04, 0x37
        /*0002*/ 	.short	(.L_8 - .L_7)
.L_7:
        /*0004*/ 	.word	0x00000082


	//----- nvinfo : EIATTR_KPARAM_INFO
	.align		4
.L_8:
        /*0008*/ 	.byte	0x04, 0x17
        /*000a*/ 	.short	(.L_10 - .L_9)
.L_9:
        /*000c*/ 	.word	0x00000000
        /*0010*/ 	.short	0x0001
        /*0012*/ 	.short	0x0008
        /*0014*/ 	.byte	0x00, 0xf5, 0x21, 0x00


	//----- nvinfo : EIATTR_KPARAM_INFO
	.align		4
.L_10:
        /*0018*/ 	.byte	0x04, 0x17
        /*001a*/ 	.short	(.L_12 - .L_11)
.L_11:
        /*001c*/ 	.word	0x00000000
        /*0020*/ 	.short	0x0000
        /*0022*/ 	.short	0x0000
        /*0024*/ 	.byte	0x00, 0xf0, 0x11, 0x00


	//----- nvinfo : EIATTR_SPARSE_MMA_MASK
	.align		4
.L_12:
        /*0028*/ 	.byte	0x03, 0x50
        /*002a*/ 	.short	0x0000


	//----- nvinfo : EIATTR_MAXREG_COUNT
	.align		4
        /*002c*/ 	.byte	0x03, 0x1b
        /*002e*/ 	.short	0x00ff


	//----- nvinfo : EIATTR_MERCURY_ISA_VERSION
	.align		4
        /*0030*/ 	.byte	0x03, 0x5f
        /*0032*/ 	.short	0x0101


	//----- nvinfo : EIATTR_VRC_CTA_INIT_COUNT
	.align		4
        /*0034*/ 	.byte	0x02, 0x4a
	.zero		1
	.zero		1


	//----- nvinfo : EIATTR_EXIT_INSTR_OFFSETS
	.align		4
        /*0038*/ 	.byte	0x04, 0x1c
        /*003a*/ 	.short	(.L_14 - .L_13)


	//   ....[0]....
.L_13:
        /*003c*/ 	.word	0x00002710


	//   ....[1]....
        /*0040*/ 	.word	0x00002780


	//----- nvinfo : EIATTR_CRS_STACK_SIZE
	.align		4
.L_14:
        /*0044*/ 	.byte	0x04, 0x1e
        /*0046*/ 	.short	(.L_16 - .L_15)
.L_15:
        /*0048*/ 	.word	0x00000000


	//----- nvinfo : EIATTR_CBANK_PARAM_SIZE
	.align		4
.L_16:
        /*004c*/ 	.byte	0x03, 0x19
        /*004e*/ 	.short	0x0010


	//----- nvinfo : EIATTR_PARAM_CBANK
	.align		4
        /*0050*/ 	.byte	0x04, 0x0a
        /*0052*/ 	.short	(.L_18 - .L_17)
	.align		4
.L_17:
        /*0054*/ 	.word	index@(.nv.constant0._Z9blockSha1jPm)
        /*0058*/ 	.short	0x0380
        /*005a*/ 	.short	0x0010


	//----- nvinfo : EIATTR_SW_WAR
	.align		4
.L_18:
        /*005c*/ 	.byte	0x04, 0x36
        /*005e*/ 	.short	(.L_20 - .L_19)
.L_19:
        /*0060*/ 	.word	0x00000008
.L_20:


//--------------------- .nv.callgraph             --------------------------
	.section	.nv.callgraph,"",@"SHT_CUDA_CALLGRAPH"
	.align	4
	.sectionentsize	8
	.align		4
        /*0000*/ 	.word	0x00000000
	.align		4
        /*0004*/ 	.word	0xffffffff
	.align		4
        /*0008*/ 	.word	0x00000000
	.align		4
        /*000c*/ 	.word	0xfffffffe
	.align		4
        /*0010*/ 	.word	0x00000000
	.align		4
        /*0014*/ 	.word	0xfffffffd
	.align		4
        /*0018*/ 	.word	0x00000000
	.align		4
        /*001c*/ 	.word	0xfffffffc


//--------------------- .nv.constant3             --------------------------
	.section	.nv.constant3,"a",@progbits
	.align	4
.nv.constant3:
	.type		target,@object
	.size		target,(.L_0 - target)
target:
	.zero		20
.L_0:


//--------------------- .text._Z9blockSha1jPm     --------------------------
	.section	.text._Z9blockSha1jPm,"ax",@progbits
	.align	128
        .global         _Z9blockSha1jPm
        .type           _Z9blockSha1jPm,@function
        .size           _Z9blockSha1jPm,(.L_x_4 - _Z9blockSha1jPm)
        .other          _Z9blockSha1jPm,@"STO_CUDA_ENTRY STV_DEFAULT"
_Z9blockSha1jPm:
.text._Z9blockSha1jPm:
[----:B------:R-:W-:Y:S01]  /*0000*/  LDC R1, c[0x0][0x37c] ;  /* 0x0000df00ff017b82 */ /* 0x000fe20000000800 */
[----:B------:R-:W0:Y:S01]  /*0010*/  LDCU UR6, c[0x0][0x380] ;  /* 0x00007000ff0677ac */ /* 0x000e220008000800 */
[----:B------:R-:W1:Y:S06]  /*0020*/  S2R R3, SR_TID.X ;  /* 0x0000000000037919 */ /* 0x000e6c0000002100 */
[----:B------:R-:W1:Y:S01]  /*0030*/  S2UR UR22, SR_CTAID.X ;  /* 0x00000000001679c3 */ /* 0x000e620000002500 */
[----:B------:R-:W-:Y:S01]  /*0040*/  BSSY.RECONVERGENT B0, `(.L_x_0) ;  /* 0x000026e000007945 */ /* 0x000fe20003800200 */
[----:B------:R-:W2:Y:S01]  /*0050*/  LDCU.64 UR20, c[0x0][0x358] ;  /* 0x00006b00ff1477ac */ /* 0x000ea20008000a00 */
[----:B------:R-:W3:Y:S05]  /*0060*/  LDCU UR23, c[0x3][0x10] ;  /* 0x00c00200ff1777ac */ /* 0x000eea0008000800 */
[----:B------:R-:W1:Y:S01]  /*0070*/  LDC R0, c[0x0][0x360] ;  /* 0x0000d800ff007b82 */ /* 0x000e620000000800 */
[----:B------:R-:W4:Y:S01]  /*0080*/  LDCU.128 UR12, c[0x3][URZ] ;  /* 0x00c00000ff0c77ac */ /* 0x000f220008000c00 */
[----:B0-----:R-:W-:-:S02]  /*0090*/  ULOP3.LUT UR4, UR6, 0x80000000, URZ, 0x3c, !UPT ;  /* 0x8000000006047892 */ /* 0x001fc4000f8e3cff */
[----:B------:R-:W-:Y:S02]  /*00a0*/  UIADD3 UR7, UPT, UPT, UR6, -0x604b674d, URZ ;  /* 0x9fb498b306077890 */ /* 0x000fe4000fffe0ff */
[----:B------:R-:W-:Y:S02]  /*00b0*/  USHF.L.W.U32.HI UR11, UR4, 0x1, UR6 ;  /* 0x00000001040b7899 */ /* 0x000fe40008010e06 */
[----:B------:R-:W-:Y:S02]  /*00c0*/  USHF.L.W.U32.HI UR16, UR4, 0x2, UR6 ;  /* 0x0000000204107899 */ /* 0x000fe40008010e06 */
[----:B------:R-:W-:Y:S02]  /*00d0*/  ULOP3.LUT UR5, UR11, 0x102, URZ, 0x3c, !UPT ;  /* 0x000001020b057892 */ /* 0x000fe4000f8e3cff */
[----:B------:R-:W-:Y:S02]  /*00e0*/  UIADD3 UR9, UPT, UPT, -UR6, 0x604b674c, URZ ;  /* 0x604b674c06097890 */ /* 0x000fe4000fffe1ff */
[----:B------:R-:W-:-:S02]  /*00f0*/  USHF.L.W.U32.HI UR5, UR11, 0x1, UR5 ;  /* 0x000000010b057899 */ /* 0x000fc40008010e05 */
[----:B------:R-:W-:Y:S02]  /*0100*/  USHF.L.W.U32.HI UR4, UR4, 0x3, UR6 ;  /* 0x0000000304047899 */ /* 0x000fe40008010e06 */
[----:B------:R-:W-:Y:S01]  /*0110*/  ULOP3.LUT UR6, UR16, UR5, URZ, 0x3c, !UPT ;  /* 0x0000000510067292 */ /* 0x000fe2000f8e3cff */
[----:B-1----:R-:W-:Y:S01]  /*0120*/  IMAD R3, R0, UR22, R3 ;  /* 0x0000001600037c24 */ /* 0x002fe2000f8e0203 */
[----:B------:R-:W-:Y:S01]  /*0130*/  ULEA.HI UR17, UR7, 0xfbfbfefe, UR7, 0x5 ;  /* 0xfbfbfefe07117891 */ /* 0x000fe2000f8f2807 */
[----:B------:R-:W-:Y:S01]  /*0140*/  IMAD.MOV.U32 R0, RZ, RZ, RZ ;  /* 0x000000ffff007224 */ /* 0x000fe200078e00ff */
[----:B------:R-:W-:Y:S01]  /*0150*/  USHF.L.W.U32.HI UR6, UR6, 0x1, UR6 ;  /* 0x0000000106067899 */ /* 0x000fe20008010e06 */
[----:B------:R-:W-:Y:S01]  /*0160*/  IMAD.U32 R3, R3, 0x10000, RZ ;  /* 0x0001000003037824 */ /* 0x000fe200078e00ff */
[----:B------:R-:W-:Y:S02]  /*0170*/  ULOP3.LUT UR8, UR7, 0x59d148c0, URZ, 0xc0, !UPT ;  /* 0x59d148c007087892 */ /* 0x000fe4000f8ec0ff */
[----:B------:R-:W-:-:S02]  /*0180*/  USHF.L.W.U32.HI UR10, UR7, 0x1e, UR7 ;  /* 0x0000001e070a7899 */ /* 0x000fc40008010e07 */
[----:B------:R-:W-:Y:S02]  /*0190*/  ULOP3.LUT UR7, UR11, UR4, UR6, 0x96, !UPT ;  /* 0x000000040b077292 */ /* 0x000fe4000f8e9606 */
[----:B------:R-:W-:Y:S02]  /*01a0*/  ULOP3.LUT UR8, UR8, 0x7bf36ae2, UR9, 0xf8, !UPT ;  /* 0x7bf36ae208087892 */ /* 0x000fe4000f8ef809 */
[----:B------:R-:W-:Y:S02]  /*01b0*/  USHF.L.W.U32.HI UR7, UR7, 0x1, UR7 ;  /* 0x0000000107077899 */ /* 0x000fe40008010e07 */
[----:B------:R-:W-:Y:S02]  /*01c0*/  UIADD3 UR18, UPT, UPT, UR16, 0x5a827999, URZ ;  /* 0x5a82799910127890 */ /* 0x000fe4000fffe0ff */
[----:B------:R-:W-:Y:S02]  /*01d0*/  UIADD3 UR19, UPT, UPT, UR4, 0x6ed9eba1, URZ ;  /* 0x6ed9eba104137890 */ /* 0x000fe4000fffe0ff */
[----:B------:R-:W-:-:S02]  /*01e0*/  ULOP3.LUT UR8, UR8, 0x80000000, URZ, 0xfc, !UPT ;  /* 0x8000000008087892 */ /* 0x000fc4000f8efcff */
[----:B--234-:R-:W-:-:S12]  /*01f0*/  ULOP3.LUT UR9, UR4, UR7, UR5, 0x96, !UPT ;  /* 0x0000000704097292 */ /* 0x01cfd8000f8e9605 */
.L_x_2:
[----:B------:R-:W-:Y:S02]  /*0200*/  IMAD.IADD R11, R3, 0x1, R0 ;  /* 0x00000001030b7824 */ /* 0x000fe400078e0200 */
[----:B------:R-:W-:Y:S02]  /*0210*/  IMAD.U32 R18, RZ, RZ, UR11 ;  /* 0x0000000bff127e24 */ /* 0x000fe4000f8e00ff */
[----:B------:R-:W-:Y:S02]  /*0220*/  VIADD R2, R11, UR17 ;  /* 0x000000110b027c36 */ /* 0x000fe40008000000 */
[----:B------:R-:W-:Y:S02]  /*0230*/  IMAD.U32 R23, RZ, RZ, UR16 ;  /* 0x00000010ff177e24 */ /* 0x000fe4000f8e00ff */
[C---:B------:R-:W-:Y:S01]  /*0240*/  VIADD R4, R2.reuse, 0x6ab4ce0f ;  /* 0x6ab4ce0f02047836 */ /* 0x040fe20000000000 */
[----:B------:R-:W-:-:S04]  /*0250*/  IADD3 R6, PT, PT, -R2, 0x154b31f0, RZ ;  /* 0x154b31f002067810 */ /* 0x000fc80007ffe1ff */
[C---:B------:R-:W-:Y:S02]  /*0260*/  LOP3.LUT R5, R4.reuse, UR10, RZ, 0xc0, !PT ;  /* 0x0000000a04057c12 */ /* 0x040fe4000f8ec0ff */
[C---:B------:R-:W-:Y:S02]  /*0270*/  LEA.HI R2, R4.reuse, UR8, R4, 0x5 ;  /* 0x0000000804027c11 */ /* 0x040fe4000f8f2804 */
[----:B------:R-:W-:Y:S02]  /*0280*/  LOP3.LUT R6, R5, 0x59d148c0, R6, 0xf8, !PT ;  /* 0x59d148c005067812 */ /* 0x000fe400078ef806 */
[----:B------:R-:W-:Y:S01]  /*0290*/  SHF.L.W.U32.HI R8, R4, 0x1e, R4 ;  /* 0x0000001e04087819 */ /* 0x000fe20000010e04 */
[C---:B------:R-:W-:Y:S01]  /*02a0*/  VIADD R5, R2.reuse, 0xf33d5697 ;  /* 0xf33d569702057836 */ /* 0x040fe20000000000 */
[----:B------:R-:W-:-:S04]  /*02b0*/  IADD3 R7, PT, PT, -R2, 0xcc2a968, RZ ;  /* 0x0cc2a96802077810 */ /* 0x000fc80007ffe1ff */
[C-C-:B------:R-:W-:Y:S02]  /*02c0*/  LEA.HI R6, R5.reuse, R6, R5.reuse, 0x5 ;  /* 0x0000000605067211 */ /* 0x140fe400078f2805 */
[C---:B------:R-:W-:Y:S02]  /*02d0*/  LOP3.LUT R4, R5.reuse, R8, RZ, 0xc0, !PT ;  /* 0x0000000805047212 */ /* 0x040fe400078ec0ff */
[----:B------:R-:W-:Y:S01]  /*02e0*/  SHF.L.W.U32.HI R2, R5, 0x1e, R5 ;  /* 0x0000001e05027819 */ /* 0x000fe20000010e05 */
[----:B------:R-:W-:Y:S01]  /*02f0*/  VIADD R5, R6, 0xd675e47b ;  /* 0xd675e47b06057836 */ /* 0x000fe20000000000 */
[----:B------:R-:W-:Y:S02]  /*0300*/  LOP3.LUT R4, R4, UR10, R7, 0xf8, !PT ;  /* 0x0000000a04047c12 */ /* 0x000fe4000f8ef807 */
[----:B------:R-:W-:Y:S02]  /*0310*/  IADD3 R9, PT, PT, -R6, 0x298a1b84, RZ ;  /* 0x298a1b8406097810 */ /* 0x000fe40007ffe1ff */
[----:B------:R-:W-:-:S02]  /*0320*/  LOP3.LUT R7, R5, R2, RZ, 0xc0, !PT ;  /* 0x0000000205077212 */ /* 0x000fc400078ec0ff */
[--C-:B------:R-:W-:Y:S02]  /*0330*/  LEA.HI R6, R5, R4, R5.reuse, 0x5 ;  /* 0x0000000405067211 */ /* 0x100fe400078f2805 */
[----:B------:R-:W-:Y:S02]  /*0340*/  LOP3.LUT R7, R7, R9, R8, 0xf8, !PT ;  /* 0x0000000907077212 */ /* 0x000fe400078ef808 */
[----:B------:R-:W-:Y:S01]  /*0350*/  SHF.L.W.U32.HI R4, R5, 0x1e, R5 ;  /* 0x0000001e05047819 */ /* 0x000fe20000010e05 */
[C---:B------:R-:W-:Y:S01]  /*0360*/  VIADD R5, R6.reuse, 0xb453c259 ;  /* 0xb453c25906057836 */ /* 0x040fe20000000000 */
[----:B------:R-:W-:Y:S01]  /*0370*/  IADD3 R6, PT, PT, -R6, 0x4bac3da6, RZ ;  /* 0x4bac3da606067810 */ /* 0x000fe20007ffe1ff */
[----:B------:R-:W-:-:S03]  /*0380*/  VIADD R10, R7, UR10 ;  /* 0x0000000a070a7c36 */ /* 0x000fc60008000000 */
[C---:B------:R-:W-:Y:S02]  /*0390*/  LOP3.LUT R7, R5.reuse, R4, RZ, 0xc0, !PT ;  /* 0x0000000405077212 */ /* 0x040fe400078ec0ff */
[--C-:B------:R-:W-:Y:S02]  /*03a0*/  LEA.HI R10, R5, R10, R5.reuse, 0x5 ;  /* 0x0000000a050a7211 */ /* 0x100fe400078f2805 */
[----:B------:R-:W-:Y:S02]  /*03b0*/  LOP3.LUT R7, R7, R6, R2, 0xf8, !PT ;  /* 0x0000000607077212 */ /* 0x000fe400078ef802 */
[----:B------:R-:W-:Y:S01]  /*03c0*/  SHF.L.W.U32.HI R5, R5, 0x1e, R5 ;  /* 0x0000001e05057819 */ /* 0x000fe20000010e05 */
[C---:B------:R-:W-:Y:S01]  /*03d0*/  VIADD R6, R10.reuse, 0x5a827999 ;  /* 0x5a8279990a067836 */ /* 0x040fe20000000000 */
[----:B------:R-:W-:Y:S01]  /*03e0*/  IADD3 R10, PT, PT, -R10, -0x5a82799a, RZ ;  /* 0xa57d86660a0a7810 */ /* 0x000fe20007ffe1ff */
[----:B------:R-:W-:-:S03]  /*03f0*/  IMAD.IADD R7, R8, 0x1, R7 ;  /* 0x0000000108077824 */ /* 0x000fc600078e0207 */
[C---:B------:R-:W-:Y:S02]  /*0400*/  LOP3.LUT R9, R6.reuse, R5, RZ, 0xc0, !PT ;  /* 0x0000000506097212 */ /* 0x040fe400078ec0ff */
[C---:B------:R-:W-:Y:S02]  /*0410*/  LEA.HI R7, R6.reuse, R7, R6, 0x5 ;  /* 0x0000000706077211 */ /* 0x040fe400078f2806 */
        /* <DEDUP_REMOVED lines=65> */
[----:B------:R-:W-:Y:S01]  /*0830*/  VIADD R13, R9, 0x5a8279d9 ;  /* 0x5a8279d9090d7836 */ /* 0x000fe20000000000 */
[----:B------:R-:W-:Y:S02]  /*0840*/  IADD3 R4, PT, PT, R15, UR11, R4 ;  /* 0x0000000b0f047c10 */ /* 0x000fe4000fffe004 */
[----:B------:R-:W-:-:S02]  /*0850*/  IADD3 R9, PT, PT, -R9, -0x5a8279da, RZ ;  /* 0xa57d862609097810 */ /* 0x000fc40007ffe1ff */
[C---:B------:R-:W-:Y:S02]  /*0860*/  LOP3.LUT R10, R13.reuse, R2, RZ, 0xc0, !PT ;  /* 0x000000020d0a7212 */ /* 0x040fe400078ec0ff */
[----:B------:R-:W-:Y:S02]  /*0870*/  LEA.HI R8, R13, R4, R13, 0x5 ;  /* 0x000000040d087211 */ /* 0x000fe400078f280d */
[----:B------:R-:W-:Y:S02]  /*0880*/  LOP3.LUT R10, R10, R9, R7, 0xf8, !PT ;  /* 0x000000090a0a7212 */ /* 0x000fe400078ef807 */
[----:B------:R-:W-:Y:S01]  /*0890*/  SHF.L.W.U32.HI R6, R11, 0x1, R11 ;  /* 0x000000010b067819 */ /* 0x000fe20000010e0b */
[----:B------:R-:W-:Y:S01]  /*08a0*/  VIADD R9, R8, 0x5a827999 ;  /* 0x5a82799908097836 */ /* 0x000fe20000000000 */
[----:B------:R-:W-:Y:S02]  /*08b0*/  SHF.L.W.U32.HI R4, R13, 0x1e, R13 ;  /* 0x0000001e0d047819 */ /* 0x000fe40000010e0d */
[----:B------:R-:W-:-:S02]  /*08c0*/  IADD3 R10, PT, PT, R10, R5, R6 ;  /* 0x000000050a0a7210 */ /* 0x000fc40007ffe006 */
[----:B------:R-:W-:Y:S02]  /*08d0*/  IADD3 R8, PT, PT, -R8, -0x5a82799a, RZ ;  /* 0xa57d866608087810 */ /* 0x000fe40007ffe1ff */
[C---:B------:R-:W-:Y:S02]  /*08e0*/  LOP3.LUT R5, R9.reuse, R4, RZ, 0xc0, !PT ;  /* 0x0000000409057212 */ /* 0x040fe400078ec0ff */
[--C-:B------:R-:W-:Y:S02]  /*08f0*/  LEA.HI R10, R9, R10, R9.reuse, 0x5 ;  /* 0x0000000a090a7211 */ /* 0x100fe400078f2809 */
[----:B------:R-:W-:Y:S02]  /*0900*/  LOP3.LUT R8, R5, R8, R2, 0xf8, !PT ;  /* 0x0000000805087212 */ /* 0x000fe400078ef802 */
[----:B------:R-:W-:Y:S01]  /*0910*/  SHF.L.W.U32.HI R9, R9, 0x1e, R9 ;  /* 0x0000001e09097819 */ /* 0x000fe20000010e09 */
[C---:B------:R-:W-:Y:S01]  /*0920*/  VIADD R5, R10.reuse, 0x5a827999 ;  /* 0x5a8279990a057836 */ /* 0x040fe20000000000 */
[----:B------:R-:W-:Y:S01]  /*0930*/  IADD3 R10, PT, PT, -R10, -0x5a82799a, RZ ;  /* 0xa57d86660a0a7810 */ /* 0x000fe20007ffe1ff */
[----:B------:R-:W-:Y:S01]  /*0940*/  IMAD.IADD R8, R7, 0x1, R8 ;  /* 0x0000000107087824 */ /* 0x000fe200078e0208 */
[----:B------:R-:W-:-:S02]  /*0950*/  SHF.L.W.U32.HI R11, R11, 0x2, R11 ;  /* 0x000000020b0b7819 */ /* 0x000fc40000010e0b */
[C---:B------:R-:W-:Y:S02]  /*0960*/  LOP3.LUT R7, R5.reuse, R9, RZ, 0xc0, !PT ;  /* 0x0000000905077212 */ /* 0x040fe400078ec0ff */
[--C-:B------:R-:W-:Y:S02]  /*0970*/  LEA.HI R8, R5, R8, R5.reuse, 0x5 ;  /* 0x0000000805087211 */ /* 0x100fe400078f2805 */
[----:B------:R-:W-:Y:S02]  /*0980*/  LOP3.LUT R7, R7, R10, R4, 0xf8, !PT ;  /* 0x0000000a07077212 */ /* 0x000fe400078ef804 */
[----:B------:R-:W-:Y:S01]  /*0990*/  SHF.L.W.U32.HI R10, R5, 0x1e, R5 ;  /* 0x0000001e050a7819 */ /* 0x000fe20000010e05 */
[----:B------:R-:W-:Y:S01]  /*09a0*/  VIADD R8, R8, 0x5a827a1a ;  /* 0x5a827a1a08087836 */ /* 0x000fe20000000000 */
[----:B------:R-:W-:-:S04]  /*09b0*/  IADD3 R7, PT, PT, R7, UR18, R2 ;  /* 0x0000001207077c10 */ /* 0x000fc8000fffe002 */
[C---:B------:R-:W-:Y:S02]  /*09c0*/  LOP3.LUT R2, R8.reuse, R10, R9, 0x96, !PT ;  /* 0x0000000a08027212 */ /* 0x040fe400078e9609 */
[C-C-:B------:R-:W-:Y:S02]  /*09d0*/  LEA.HI R7, R8.reuse, R7, R8.reuse, 0x5 ;  /* 0x0000000708077211 */ /* 0x140fe400078f2808 */
[----:B------:R-:W-:Y:S02]  /*09e0*/  SHF.L.W.U32.HI R5, R8, 0x1e, R8 ;  /* 0x0000001e08057819 */ /* 0x000fe40000010e08 */
[----:B------:R-:W-:Y:S02]  /*09f0*/  IADD3 R2, PT, PT, R2, R11, R4 ;  /* 0x0000000b02027210 */ /* 0x000fe40007ffe004 */
[C---:B------:R-:W-:Y:S02]  /*0a00*/  LOP3.LUT R4, R7.reuse, R5, R10, 0x96, !PT ;  /* 0x0000000507047212 */ /* 0x040fe400078e960a */
[----:B------:R-:W-:-:S02]  /*0a10*/  LEA.HI R2, R7, R2, R7, 0x5 ;  /* 0x0000000207027211 */ /* 0x000fc400078f2807 */
[----:B------:R-:W-:Y:S01]  /*0a20*/  SHF.L.W.U32.HI R8, R7, 0x1e, R7 ;  /* 0x0000001e07087819 */ /* 0x000fe20000010e07 */
[----:B------:R-:W-:Y:S01]  /*0a30*/  IMAD.IADD R9, R9, 0x1, R4 ;  /* 0x0000000109097824 */ /* 0x000fe200078e0204 */
[----:B------:R-:W-:Y:S01]  /*0a40*/  LOP3.LUT R4, R11, 0x40, RZ, 0x3c, !PT ;  /* 0x000000400b047812 */ /* 0x000fe200078e3cff */
[----:B------:R-:W-:-:S03]  /*0a50*/  VIADD R2, R2, 0x6ed9eba1 ;  /* 0x6ed9eba102027836 */ /* 0x000fc60000000000 */
[----:B------:R-:W-:Y:S02]  /*0a60*/  SHF.L.W.U32.HI R4, R11, 0x1, R4 ;  /* 0x000000010b047819 */ /* 0x000fe40000010e04 */
[C-C-:B------:R-:W-:Y:S02]  /*0a70*/  LEA.HI R9, R2.reuse, R9, R2.reuse, 0x5 ;  /* 0x0000000902097211 */ /* 0x140fe400078f2802 */
[C---:B------:R-:W-:Y:S02]  /*0a80*/  LOP3.LUT R7, R2.reuse, R8, R5, 0x96, !PT ;  /* 0x0000000802077212 */ /* 0x040fe400078e9605 */
[----:B------:R-:W-:Y:S01]  /*0a90*/  SHF.L.W.U32.HI R13, R2, 0x1e, R2 ;  /* 0x0000001e020d7819 */ /* 0x000fe20000010e02 */
[----:B------:R-:W-:Y:S01]  /*0aa0*/  VIADD R9, R9, 0x6ed9eca3 ;  /* 0x6ed9eca309097836 */ /* 0x000fe20000000000 */
[----:B------:R-:W-:-:S04]  /*0ab0*/  IADD3 R10, PT, PT, R7, UR19, R10 ;  /* 0x00000013070a7c10 */ /* 0x000fc8000fffe00a */
[C---:B------:R-:W-:Y:S02]  /*0ac0*/  LOP3.LUT R2, R9.reuse, R13, R8, 0x96, !PT ;  /* 0x0000000d09027212 */ /* 0x040fe400078e9608 */
[C---:B------:R-:W-:Y:S02]  /*0ad0*/  LEA.HI R10, R9.reuse, R10, R9, 0x5 ;  /* 0x0000000a090a7211 */ /* 0x040fe400078f2809 */
[----:B------:R-:W-:Y:S02]  /*0ae0*/  IADD3 R5, PT, PT, R2, R4, R5 ;  /* 0x0000000402057210 */ /* 0x000fe40007ffe005 */
[----:B------:R-:W-:Y:S02]  /*0af0*/  SHF.L.W.U32.HI R12, R9, 0x1e, R9 ;  /* 0x0000001e090c7819 */ /* 0x000fe40000010e09 */
[C---:B------:R-:W-:Y:S02]  /*0b00*/  LEA.HI R7, R10.reuse, R5, R10, 0x5 ;  /* 0x000000050a077211 */ /* 0x040fe400078f280a */
[----:B------:R-:W-:-:S02]  /*0b10*/  LOP3.LUT R9, R10, R12, R13, 0x96, !PT ;  /* 0x0000000c0a097212 */ /* 0x000fc400078e960d */
[----:B------:R-:W-:Y:S01]  /*0b20*/  SHF.L.W.U32.HI R5, R10, 0x1e, R10 ;  /* 0x0000001e0a057819 */ /* 0x000fe20000010e0a */
[----:B------:R-:W-:Y:S01]  /*0b30*/  VIADD R10, R7, 0x6ed9eba1 ;  /* 0x6ed9eba1070a7836 */ /* 0x000fe20000000000 */
[----:B------:R-:W-:Y:S02]  /*0b40*/  IADD3 R9, PT, PT, R9, UR5, R8 ;  /* 0x0000000509097c10 */ /* 0x000fe4000fffe008 */
[----:B------:R-:W-:Y:S02]  /*0b50*/  LOP3.LUT R2, R6, UR4, RZ, 0x3c, !PT ;  /* 0x0000000406027c12 */ /* 0x000fe4000f8e3cff */
[----:B------:R-:W-:Y:S02]  /*0b60*/  LEA.HI R7, R10, R9, R10, 0x5 ;  /* 0x000000090a077211 */ /* 0x000fe400078f280a */
[----:B------:R-:W-:Y:S02]  /*0b70*/  SHF.L.W.U32.HI R2, R2, 0x1, R2 ;  /* 0x0000000102027819 */ /* 0x000fe40000010e02 */
[----:B------:R-:W-:Y:S01]  /*0b80*/  LOP3.LUT R8, R10, R5, R12, 0x96, !PT ;  /* 0x000000050a087212 */ /* 0x000fe200078e960c */
[----:B------:R-:W-:Y:S01]  /*0b90*/  VIADD R7, R7, 0x6ed9eba1 ;  /* 0x6ed9eba107077836 */ /* 0x000fe20000000000 */
[----:B------:R-:W-:-:S02]  /*0ba0*/  LOP3.LUT R9, R4, 0x81, RZ, 0x3c, !PT ;  /* 0x0000008104097812 */ /* 0x000fc400078e3cff */
[----:B------:R-:W-:Y:S02]  /*0bb0*/  IADD3 R14, PT, PT, R8, R2, R13 ;  /* 0x00000002080e7210 */ /* 0x000fe40007ffe00d */
[----:B------:R-:W-:Y:S02]  /*0bc0*/  SHF.L.W.U32.HI R8, R10, 0x1e, R10 ;  /* 0x0000001e0a087819 */ /* 0x000fe40000010e0a */
[C---:B------:R-:W-:Y:S02]  /*0bd0*/  LEA.HI R14, R7.reuse, R14, R7, 0x5 ;  /* 0x0000000e070e7211 */ /* 0x040fe400078f2807 */
[----:B------:R-:W-:Y:S02]  /*0be0*/  SHF.L.W.U32.HI R9, R4, 0x1, R9 ;  /* 0x0000000104097819 */ /* 0x000fe40000010e09 */
[C---:B------:R-:W-:Y:S01]  /*0bf0*/  LOP3.LUT R15, R7.reuse, R8, R5, 0x96, !PT ;  /* 0x00000008070f7212 */ /* 0x040fe200078e9605 */
[----:B------:R-:W-:Y:S01]  /*0c00*/  VIADD R13, R14, 0x6ed9eba1 ;  /* 0x6ed9eba10e0d7836 */ /* 0x000fe20000000000 */
[----:B------:R-:W-:-:S02]  /*0c10*/  SHF.L.W.U32.HI R10, R7, 0x1e, R7 ;  /* 0x0000001e070a7819 */ /* 0x000fc40000010e07 */
[----:B------:R-:W-:Y:S02]  /*0c20*/  IADD3 R12, PT, PT, R15, R9, R12 ;  /* 0x000000090f0c7210 */ /* 0x000fe40007ffe00c */
[C---:B------:R-:W-:Y:S02]  /*0c30*/  LOP3.LUT R14, R13.reuse, R10, R8, 0x96, !PT ;  /* 0x0000000a0d0e7212 */ /* 0x040fe400078e9608 */
[----:B------:R-:W-:Y:S02]  /*0c40*/  LEA.HI R12, R13, R12, R13, 0x5 ;  /* 0x0000000c0d0c7211 */ /* 0x000fe400078f280d */
[----:B------:R-:W-:Y:S02]  /*0c50*/  IADD3 R5, PT, PT, R14, UR6, R5 ;  /* 0x000000060e057c10 */ /* 0x000fe4000fffe005 */
[----:B------:R-:W-:Y:S01]  /*0c60*/  LOP3.LUT R7, R11, R2, RZ, 0x3c, !PT ;  /* 0x000000020b077212 */ /* 0x000fe200078e3cff */
[----:B------:R-:W-:Y:S01]  /*0c70*/  VIADD R12, R12, 0x6ed9eba1 ;  /* 0x6ed9eba10c0c7836 */ /* 0x000fe20000000000 */
[----:B------:R-:W-:-:S02]  /*0c80*/  SHF.L.W.U32.HI R13, R13, 0x1e, R13 ;  /* 0x0000001e0d0d7819 */ /* 0x000fc40000010e0d */
[----:B------:R-:W-:Y:S02]  /*0c90*/  SHF.L.W.U32.HI R7, R7, 0x1, R7 ;  /* 0x0000000107077819 */ /* 0x000fe40000010e07 */
[C---:B------:R-:W-:Y:S02]  /*0ca0*/  LEA.HI R5, R12.reuse, R5, R12, 0x5 ;  /* 0x000000050c057211 */ /* 0x040fe400078f280c */
[C---:B------:R-:W-:Y:S02]  /*0cb0*/  LOP3.LUT R15, R12.reuse, R13, R10, 0x96, !PT ;  /* 0x0000000d0c0f7212 */ /* 0x040fe400078e960a */
[----:B------:R-:W-:Y:S01]  /*0cc0*/  LOP3.LUT R14, R9, 0x142, RZ, 0x3c, !PT ;  /* 0x00000142090e7812 */ /* 0x000fe200078e3cff */
[----:B------:R-:W-:Y:S01]  /*0cd0*/  VIADD R17, R5, 0x6ed9eba1 ;  /* 0x6ed9eba105117836 */ /* 0x000fe20000000000 */
[----:B------:R-:W-:Y:S02]  /*0ce0*/  IADD3 R8, PT, PT, R15, R7, R8 ;  /* 0x000000070f087210 */ /* 0x000fe40007ffe008 */
[----:B------:R-:W-:-:S02]  /*0cf0*/  SHF.L.W.U32.HI R12, R12, 0x1e, R12 ;  /* 0x0000001e0c0c7819 */ /* 0x000fc40000010e0c */
[----:B------:R-:W-:Y:S02]  /*0d00*/  LEA.HI R8, R17, R8, R17, 0x5 ;  /* 0x0000000811087211 */ /* 0x000fe400078f2811 */
[----:B------:R-:W-:Y:S02]  /*0d10*/  SHF.L.W.U32.HI R5, R9, 0x1, R14 ;  /* 0x0000000109057819 */ /* 0x000fe40000010e0e */
[C---:B------:R-:W-:Y:S01]  /*0d20*/  LOP3.LUT R14, R17.reuse, R12, R13, 0x96, !PT ;  /* 0x0000000c110e7212 */ /* 0x040fe200078e960d */
[----:B------:R-:W-:Y:S01]  /*0d30*/  VIADD R8, R8, 0x6ed9eba1 ;  /* 0x6ed9eba108087836 */ /* 0x000fe20000000000 */
[----:B------:R-:W-:Y:S02]  /*0d40*/  SHF.L.W.U32.HI R17, R17, 0x1e, R17 ;  /* 0x0000001e11117819 */ /* 0x000fe40000010e11 */
[----:B------:R-:W-:Y:S02]  /*0d50*/  IADD3 R15, PT, PT, R14, R5, R10 ;  /* 0x000000050e0f7210 */ /* 0x000fe40007ffe00a */
[----:B------:R-:W-:-:S02]  /*0d60*/  LOP3.LUT R16, R6, R4, R7, 0x96, !PT ;  /* 0x0000000406107212 */ /* 0x000fc400078e9607 */
[C---:B------:R-:W-:Y:S02]  /*0d70*/  LEA.HI R10, R8.reuse, R15, R8, 0x5 ;  /* 0x0000000f080a7211 */ /* 0x040fe400078f2808 */
[----:B------:R-:W-:Y:S02]  /*0d80*/  LOP3.LUT R14, R8, R17, R12, 0x96, !PT ;  /* 0x00000011080e7212 */ /* 0x000fe400078e960c */
[----:B------:R-:W-:Y:S01]  /*0d90*/  LOP3.LUT R19, R16, 0x40, RZ, 0x3c, !PT ;  /* 0x0000004010137812 */ /* 0x000fe200078e3cff */
[----:B------:R-:W-:Y:S01]  /*0da0*/  VIADD R10, R10, 0x6ed9eba1 ;  /* 0x6ed9eba10a0a7836 */ /* 0x000fe20000000000 */
[----:B------:R-:W-:Y:S02]  /*0db0*/  SHF.L.W.U32.HI R15, R8, 0x1e, R8 ;  /* 0x0000001e080f7819 */ /* 0x000fe40000010e08 */
[----:B------:R-:W-:Y:S02]  /*0dc0*/  IADD3 R13, PT, PT, R14, UR7, R13 ;  /* 0x000000070e0d7c10 */ /* 0x000fe4000fffe00d */
[----:B------:R-:W-:-:S02]  /*0dd0*/  SHF.L.W.U32.HI R16, R16, 0x1, R19 ;  /* 0x0000000110107819 */ /* 0x000fc40000010e13 */
[C---:B------:R-:W-:Y:S02]  /*0de0*/  LOP3.LUT R19, R10.reuse, R15, R17, 0x96, !PT ;  /* 0x0000000f0a137212 */ /* 0x040fe400078e9611 */
[----:B------:R-:W-:Y:S02]  /*0df0*/  LEA.HI R13, R10, R13, R10, 0x5 ;  /* 0x0000000d0a0d7211 */ /* 0x000fe400078f280a */
[----:B------:R-:W-:Y:S02]  /*0e00*/  LOP3.LUT R18, R5, UR5, R18, 0x96, !PT ;  /* 0x0000000505127c12 */ /* 0x000fe4000f8e9612 */
[----:B------:R-:W-:Y:S01]  /*0e10*/  IADD3 R21, PT, PT, R19, R16, R12 ;  /* 0x0000001013157210 */ /* 0x000fe20007ffe00c */
[----:B------:R-:W-:Y:S01]  /*0e20*/  VIADD R12, R13, 0x6ed9eba1 ;  /* 0x6ed9eba10d0c7836 */ /* 0x000fe20000000000 */
[----:B------:R-:W-:Y:S02]  /*0e30*/  LOP3.LUT R19, R2, UR7, R23, 0x96, !PT ;  /* 0x0000000702137c12 */ /* 0x000fe4000f8e9617 */
[----:B------:R-:W-:-:S02]  /*0e40*/  LOP3.LUT R13, R18, 0x81, RZ, 0x3c, !PT ;  /* 0x00000081120d7812 */ /* 0x000fc400078e3cff */
[----:B------:R-:W-:Y:S02]  /*0e50*/  SHF.L.W.U32.HI R8, R10, 0x1e, R10 ;  /* 0x0000001e0a087819 */ /* 0x000fe40000010e0a */
[--C-:B------:R-:W-:Y:S02]  /*0e60*/  LEA.HI R21, R12, R21, R12.reuse, 0x5 ;  /* 0x000000150c157211 */ /* 0x100fe400078f280c */
[----:B------:R-:W-:Y:S02]  /*0e70*/  LOP3.LUT R19, R19, R6, RZ, 0x3c, !PT ;  /* 0x0000000613137212 */ /* 0x000fe400078e3cff */
[----:B------:R-:W-:Y:S01]  /*0e80*/  SHF.L.W.U32.HI R18, R18, 0x1, R13 ;  /* 0x0000000112127819 */ /* 0x000fe20000010e0d */
[----:B------:R-:W-:Y:S01]  /*0e90*/  VIADD R21, R21, 0x6ed9eba1 ;  /* 0x6ed9eba115157836 */ /* 0x000fe20000000000 */
[C---:B------:R-:W-:Y:S02]  /*0ea0*/  LOP3.LUT R6, R12.reuse, R8, R15, 0x96, !PT ;  /* 0x000000080c067212 */ /* 0x040fe400078e960f */
[----:B------:R-:W-:-:S02]  /*0eb0*/  SHF.L.W.U32.HI R13, R12, 0x1e, R12 ;  /* 0x0000001e0c0d7819 */ /* 0x000fc40000010e0c */
[----:B------:R-:W-:Y:S01]  /*0ec0*/  IADD3 R6, PT, PT, R6, R18, R17 ;  /* 0x0000001206067210 */ /* 0x000fe20007ffe011 */
[----:B------:R-:W-:Y:S01]  /*0ed0*/  IMAD.U32 R17, RZ, RZ, UR16 ;  /* 0x00000010ff117e24 */ /* 0x000fe2000f8e00ff */
[----:B------:R-:W-:Y:S02]  /*0ee0*/  SHF.L.W.U32.HI R14, R19, 0x1, R19 ;  /* 0x00000001130e7819 */ /* 0x000fe40000010e13 */
[C---:B------:R-:W-:Y:S02]  /*0ef0*/  LEA.HI R6, R21.reuse, R6, R21, 0x5 ;  /* 0x0000000615067211 */ /* 0x040fe400078f2815 */
[----:B------:R-:W-:Y:S02]  /*0f00*/  LOP3.LUT R10, R21, R13, R8, 0x96, !PT ;  /* 0x0000000d150a7212 */ /* 0x000fe400078e9608 */
[----:B------:R-:W-:Y:S01]  /*0f10*/  LOP3.LUT R12, R11, R9, R16, 0x96, !PT ;  /* 0x000000090b0c7212 */ /* 0x000fe200078e9610 */
[----:B------:R-:W-:Y:S01]  /*0f20*/  VIADD R19, R6, 0x6ed9eba1 ;  /* 0x6ed9eba106137836 */ /* 0x000fe20000000000 */
[----:B------:R-:W-:-:S02]  /*0f30*/  IADD3 R20, PT, PT, R10, R14, R15 ;  /* 0x0000000e0a147210 */ /* 0x000fc40007ffe00f */
[----:B------:R-:W-:Y:S02]  /*0f40*/  LOP3.LUT R15, R12, 0x81, RZ, 0x3c, !PT ;  /* 0x000000810c0f7812 */ /* 0x000fe400078e3cff */
[----:B------:R-:W-:Y:S02]  /*0f50*/  SHF.L.W.U32.HI R6, R21, 0x1e, R21 ;  /* 0x0000001e15067819 */ /* 0x000fe40000010e15 */
[C---:B------:R-:W-:Y:S02]  /*0f60*/  LEA.HI R20, R19.reuse, R20, R19, 0x5 ;  /* 0x0000001413147211 */ /* 0x040fe400078f2813 */
[----:B------:R-:W-:Y:S02]  /*0f70*/  LOP3.LUT R10, R18, UR6, R17, 0x96, !PT ;  /* 0x00000006120a7c12 */ /* 0x000fe4000f8e9611 */
[----:B------:R-:W-:Y:S01]  /*0f80*/  SHF.L.W.U32.HI R12, R12, 0x1, R15 ;  /* 0x000000010c0c7819 */ /* 0x000fe20000010e0f */
[----:B------:R-:W-:Y:S01]  /*0f90*/  VIADD R20, R20, 0x6ed9eba1 ;  /* 0x6ed9eba114147836 */ /* 0x000fe20000000000 */
[----:B------:R-:W-:-:S02]  /*0fa0*/  LOP3.LUT R21, R19, R6, R13, 0x96, !PT ;  /* 0x0000000613157212 */ /* 0x000fc400078e960d */
[C---:B------:R-:W-:Y:S02]  /*0fb0*/  LOP3.LUT R17, R10.reuse, 0x102, RZ, 0x3c, !PT ;  /* 0x000001020a117812 */ /* 0x040fe400078e3cff */
[----:B------:R-:W-:Y:S02]  /*0fc0*/  SHF.L.W.U32.HI R15, R19, 0x1e, R19 ;  /* 0x0000001e130f7819 */ /* 0x000fe40000010e13 */
[----:B------:R-:W-:Y:S02]  /*0fd0*/  IADD3 R21, PT, PT, R21, R12, R8 ;  /* 0x0000000c15157210 */ /* 0x000fe40007ffe008 */
[----:B------:R-:W-:Y:S02]  /*0fe0*/  SHF.L.W.U32.HI R10, R10, 0x1, R17 ;  /* 0x000000010a0a7819 */ /* 0x000fe40000010e11 */
[C---:B------:R-:W-:Y:S02]  /*0ff0*/  LOP3.LUT R17, R20.reuse, R15, R6, 0x96, !PT ;  /* 0x0000000f14117212 */ /* 0x040fe400078e9606 */
[----:B------:R-:W-:-:S02]  /*1000*/  LEA.HI R21, R20, R21, R20, 0x5 ;  /* 0x0000001514157211 */ /* 0x000fc400078f2814 */
[----:B------:R-:W-:Y:S02]  /*1010*/  LOP3.LUT R8, R7, UR4, R14, 0x96, !PT ;  /* 0x0000000407087c12 */ /* 0x000fe4000f8e960e */
[----:B------:R-:W-:Y:S01]  /*1020*/  IADD3 R22, PT, PT, R17, R10, R13 ;  /* 0x0000000a11167210 */ /* 0x000fe20007ffe00d */
[----:B------:R-:W-:Y:S01]  /*1030*/  VIADD R13, R21, 0x6ed9eba1 ;  /* 0x6ed9eba1150d7836 */ /* 0x000fe20000000000 */
[----:B------:R-:W-:Y:S02]  /*1040*/  LOP3.LUT R11, R8, R11, RZ, 0x3c, !PT ;  /* 0x0000000b080b7212 */ /* 0x000fe400078e3cff */
[----:B------:R-:W-:Y:S02]  /*1050*/  SHF.L.W.U32.HI R8, R20, 0x1e, R20 ;  /* 0x0000001e14087819 */ /* 0x000fe40000010e14 */
[----:B------:R-:W-:Y:S02]  /*1060*/  LEA.HI R22, R13, R22, R13, 0x5 ;  /* 0x000000160d167211 */ /* 0x000fe400078f280d */
[----:B------:R-:W-:-:S02]  /*1070*/  SHF.L.W.U32.HI R23, R11, 0x1, R11 ;  /* 0x000000010b177819 */ /* 0x000fc40000010e0b */
[----:B------:R-:W-:Y:S01]  /*1080*/  LOP3.LUT R17, R13, R8, R15, 0x96, !PT ;  /* 0x000000080d117212 */ /* 0x000fe200078e960f */
[----:B------:R-:W-:Y:S01]  /*1090*/  VIADD R22, R22, 0x6ed9eba1 ;  /* 0x6ed9eba116167836 */ /* 0x000fe20000000000 */
[----:B------:R-:W-:Y:S02]  /*10a0*/  LOP3.LUT R21, R4, R5, R12, 0x96, !PT ;  /* 0x0000000504157212 */ /* 0x000fe400078e960c */
[----:B------:R-:W-:Y:S02]  /*10b0*/  IADD3 R17, PT, PT, R17, R23, R6 ;  /* 0x0000001711117210 */ /* 0x000fe40007ffe006 */
[----:B------:R-:W-:Y:S02]  /*10c0*/  LOP3.LUT R20, R21, 0x102, RZ, 0x3c, !PT ;  /* 0x0000010215147812 */ /* 0x000fe400078e3cff */
[----:B------:R-:W-:Y:S02]  /*10d0*/  SHF.L.W.U32.HI R11, R13, 0x1e, R13 ;  /* 0x0000001e0d0b7819 */ /* 0x000fe40000010e0d */
[----:B------:R-:W-:-:S02]  /*10e0*/  LEA.HI R17, R22, R17, R22, 0x5 ;  /* 0x0000001116117211 */ /* 0x000fc400078f2816 */
[----:B------:R-:W-:Y:S02]  /*10f0*/  SHF.L.W.U32.HI R21, R21, 0x1, R20 ;  /* 0x0000000115157819 */ /* 0x000fe40000010e14 */
[----:B------:R-:W-:Y:S01]  /*1100*/  LOP3.LUT R6, R22, R11, R8, 0x96, !PT ;  /* 0x0000000b16067212 */ /* 0x000fe200078e9608 */
[----:B------:R-:W-:Y:S01]  /*1110*/  VIADD R17, R17, 0x6ed9eba1 ;  /* 0x6ed9eba111117836 */ /* 0x000fe20000000000 */
[----:B------:R-:W-:Y:S02]  /*1120*/  LOP3.LUT R19, R10, UR9, RZ, 0x3c, !PT ;  /* 0x000000090a137c12 */ /* 0x000fe4000f8e3cff */
[----:B------:R-:W-:Y:S02]  /*1130*/  IADD3 R20, PT, PT, R6, R21, R15 ;  /* 0x0000001506147210 */ /* 0x000fe40007ffe00f */
[----:B------:R-:W-:Y:S02]  /*1140*/  SHF.L.W.U32.HI R6, R22, 0x1e, R22 ;  /* 0x0000001e16067819 */ /* 0x000fe40000010e16 */
[----:B------:R-:W-:-:S02]  /*1150*/  LEA.HI R20, R17, R20, R17, 0x5 ;  /* 0x0000001411147211 */ /* 0x000fc400078f2811 */
[----:B------:R-:W-:Y:S02]  /*1160*/  LOP3.LUT R13, R2, R16, R23, 0x96, !PT ;  /* 0x00000010020d7212 */ /* 0x000fe400078e9617 */
[----:B------:R-:W-:Y:S01]  /*1170*/  SHF.L.W.U32.HI R19, R19, 0x1, R19 ;  /* 0x0000000113137819 */ /* 0x000fe20000010e13 */
[----:B------:R-:W-:Y:S01]  /*1180*/  VIADD R20, R20, 0x6ed9eba1 ;  /* 0x6ed9eba114147836 */ /* 0x000fe20000000000 */
[----:B------:R-:W-:Y:S02]  /*1190*/  LOP3.LUT R15, R17, R6, R11, 0x96, !PT ;  /* 0x00000006110f7212 */ /* 0x000fe400078e960b */
[----:B------:R-:W-:Y:S02]  /*11a0*/  LOP3.LUT R4, R13, R4, RZ, 0x3c, !PT ;  /* 0x000000040d047212 */ /* 0x000fe400078e3cff */
[----:B------:R-:W-:Y:S02]  /*11b0*/  SHF.L.W.U32.HI R13, R17, 0x1e, R17 ;  /* 0x0000001e110d7819 */ /* 0x000fe40000010e11 */
[----:B------:R-:W-:-:S02]  /*11c0*/  IADD3 R15, PT, PT, R15, R19, R8 ;  /* 0x000000130f0f7210 */ /* 0x000fc40007ffe008 */
[----:B------:R-:W-:Y:S02]  /*11d0*/  SHF.L.W.U32.HI R17, R4, 0x1, R4 ;  /* 0x0000000104117819 */ /* 0x000fe40000010e04 */
[C---:B------:R-:W-:Y:S02]  /*11e0*/  LOP3.LUT R8, R20.reuse, R13, R6, 0x96, !PT ;  /* 0x0000000d14087212 */ /* 0x040fe400078e9606 */
[----:B------:R-:W-:Y:S02]  /*11f0*/  LEA.HI R15, R20, R15, R20, 0x5 ;  /* 0x0000000f140f7211 */ /* 0x000fe400078f2814 */
[----:B------:R-:W-:Y:S02]  /*1200*/  LOP3.LUT R4, R9, R18, R21, 0x96, !PT ;  /* 0x0000001209047212 */ /* 0x000fe400078e9615 */
[----:B------:R-:W-:Y:S01]  /*1210*/  IADD3 R27, PT, PT, R8, R17, R11 ;  /* 0x00000011081b7210 */ /* 0x000fe20007ffe00b */
[----:B------:R-:W-:Y:S01]  /*1220*/  VIADD R8, R15, 0x6ed9eba1 ;  /* 0x6ed9eba10f087836 */ /* 0x000fe20000000000 */
[----:B------:R-:W-:-:S02]  /*1230*/  LOP3.LUT R4, R4, UR5, RZ, 0x3c, !PT ;  /* 0x0000000504047c12 */ /* 0x000fc4000f8e3cff */
[----:B------:R-:W-:Y:S02]  /*1240*/  SHF.L.W.U32.HI R11, R20, 0x1e, R20 ;  /* 0x0000001e140b7819 */ /* 0x000fe40000010e14 */
[----:B------:R-:W-:Y:S02]  /*1250*/  SHF.L.W.U32.HI R15, R4, 0x1, R4 ;  /* 0x00000001040f7819 */ /* 0x000fe40000010e04 */
[--C-:B------:R-:W-:Y:S02]  /*1260*/  LEA.HI R4, R8, R27, R8.reuse, 0x5 ;  /* 0x0000001b08047211 */ /* 0x100fe400078f2808 */
[----:B------:R-:W-:Y:S02]  /*1270*/  LOP3.LUT R20, R11, R13, R8, 0xe8, !PT ;  /* 0x0000000d0b147212 */ /* 0x000fe400078ee808 */
[----:B------:R-:W-:Y:S01]  /*1280*/  LOP3.LUT R25, R14, UR6, R19, 0x96, !PT ;  /* 0x000000060e197c12 */ /* 0x000fe2000f8e9613 */
[----:B------:R-:W-:Y:S01]  /*1290*/  VIADD R4, R4, 0x6ed9eba1 ;  /* 0x6ed9eba104047836 */ /* 0x000fe20000000000 */
[----:B------:R-:W-:-:S02]  /*12a0*/  IADD3 R27, PT, PT, R20, R15, R6 ;  /* 0x0000000f141b7210 */ /* 0x000fc40007ffe006 */
[----:B------:R-:W-:Y:S02]  /*12b0*/  LOP3.LUT R25, R25, R2, RZ, 0x3c, !PT ;  /* 0x0000000219197212 */ /* 0x000fe400078e3cff */
[----:B------:R-:W-:Y:S02]  /*12c0*/  SHF.L.W.U32.HI R2, R8, 0x1e, R8 ;  /* 0x0000001e08027819 */ /* 0x000fe40000010e08 */
[--C-:B------:R-:W-:Y:S02]  /*12d0*/  LEA.HI R27, R4, R27, R4.reuse, 0x5 ;  /* 0x0000001b041b7211 */ /* 0x100fe400078f2804 */
[----:B------:R-:W-:Y:S02]  /*12e0*/  SHF.L.W.U32.HI R20, R25, 0x1, R25 ;  /* 0x0000000119147819 */ /* 0x000fe40000010e19 */
[----:B------:R-:W-:Y:S01]  /*12f0*/  LOP3.LUT R8, R2, R11, R4, 0xe8, !PT ;  /* 0x0000000b02087212 */ /* 0x000fe200078ee804 */
[----:B------:R-:W-:Y:S01]  /*1300*/  VIADD R27, R27, 0x8f1bbcdc ;  /* 0x8f1bbcdc1b1b7836 */ /* 0x000fe20000000000 */
[----:B------:R-:W-:-:S02]  /*1310*/  LOP3.LUT R6, R7, R12, R17, 0x96, !PT ;  /* 0x0000000c07067212 */ /* 0x000fc400078e9611 */
[----:B------:R-:W-:Y:S02]  /*1320*/  IADD3 R22, PT, PT, R8, R20, R13 ;  /* 0x0000001408167210 */ /* 0x000fe40007ffe00d */
        /* <DEDUP_REMOVED lines=8> */
[----:B------:R-:W-:Y:S02]  /*13b0*/  LOP3.LUT R4, R4, UR6, RZ, 0x3c, !PT ;  /* 0x0000000604047c12 */ /* 0x000fe4000f8e3cff */
[----:B------:R-:W-:Y:S02]  /*13c0*/  SHF.L.W.U32.HI R13, R27, 0x1e, R27 ;  /* 0x0000001e1b0d7819 */ /* 0x000fe40000010e1b */
[----:B------:R-:W-:Y:S02]  /*13d0*/  LEA.HI R11, R22, R11, R22, 0x5 ;  /* 0x0000000b160b7211 */ /* 0x000fe400078f2816 */
[----:B------:R-:W-:Y:S02]  /*13e0*/  LOP3.LUT R24, R23, UR7, R20, 0x96, !PT ;  /* 0x0000000717187c12 */ /* 0x000fe4000f8e9614 */
[----:B------:R-:W-:Y:S01]  /*13f0*/  SHF.L.W.U32.HI R6, R4, 0x1, R4 ;  /* 0x0000000104067819 */ /* 0x000fe20000010e04 */
[----:B------:R-:W-:Y:S01]  /*1400*/  VIADD R11, R11, 0x8f1bbcdc ;  /* 0x8f1bbcdc0b0b7836 */ /* 0x000fe20000000000 */
[----:B------:R-:W-:-:S02]  /*1410*/  LOP3.LUT R25, R13, R9, R22, 0xe8, !PT ;  /* 0x000000090d197212 */ /* 0x000fc400078ee816 */
[----:B------:R-:W-:Y:S02]  /*1420*/  LOP3.LUT R24, R24, R7, RZ, 0x3c, !PT ;  /* 0x0000000718187212 */ /* 0x000fe400078e3cff */
[----:B------:R-:W-:Y:S02]  /*1430*/  IADD3 R26, PT, PT, R25, R6, R2 ;  /* 0x00000006191a7210 */ /* 0x000fe40007ffe002 */
[----:B------:R-:W-:Y:S02]  /*1440*/  SHF.L.W.U32.HI R22, R22, 0x1e, R22 ;  /* 0x0000001e16167819 */ /* 0x000fe40000010e16 */
[----:B------:R-:W-:Y:S02]  /*1450*/  SHF.L.W.U32.HI R2, R24, 0x1, R24 ;  /* 0x0000000118027819 */ /* 0x000fe40000010e18 */
[----:B------:R-:W-:Y:S02]  /*1460*/  LEA.HI R24, R11, R26, R11, 0x5 ;  /* 0x0000001a0b187211 */ /* 0x000fe400078f280b */
[----:B------:R-:W-:-:S02]  /*1470*/  LOP3.LUT R4, R16, R21, R8, 0x96, !PT ;  /* 0x0000001510047212 */ /* 0x000fc400078e9608 */
[--C-:B------:R-:W-:Y:S01]  /*1480*/  LOP3.LUT R7, R22, R13, R11.reuse, 0xe8, !PT ;  /* 0x0000000d16077212 */ /* 0x100fe200078ee80b */
[----:B------:R-:W-:Y:S01]  /*1490*/  VIADD R24, R24, 0x8f1bbcdc ;  /* 0x8f1bbcdc18187836 */ /* 0x000fe20000000000 */
[----:B------:R-:W-:Y:S02]  /*14a0*/  LOP3.LUT R4, R4, R5, RZ, 0x3c, !PT ;  /* 0x0000000504047212 */ /* 0x000fe400078e3cff */
[----:B------:R-:W-:Y:S02]  /*14b0*/  SHF.L.W.U32.HI R11, R11, 0x1e, R11 ;  /* 0x0000001e0b0b7819 */ /* 0x000fe40000010e0b */
[----:B------:R-:W-:Y:S02]  /*14c0*/  IADD3 R7, PT, PT, R7, R2, R9 ;  /* 0x0000000207077210 */ /* 0x000fe40007ffe009 */
[----:B------:R-:W-:Y:S02]  /*14d0*/  SHF.L.W.U32.HI R4, R4, 0x1, R4 ;  /* 0x0000000104047819 */ /* 0x000fe40000010e04 */
[----:B------:R-:W-:-:S02]  /*14e0*/  LOP3.LUT R9, R11, R22, R24, 0xe8, !PT ;  /* 0x000000160b097212 */ /* 0x000fc400078ee818 */
[----:B------:R-:W-:Y:S02]  /*14f0*/  LEA.HI R7, R24, R7, R24, 0x5 ;  /* 0x0000000718077211 */ /* 0x000fe400078f2818 */
[----:B------:R-:W-:Y:S02]  /*1500*/  LOP3.LUT R5, R18, R19, R6, 0x96, !PT ;  /* 0x0000001312057212 */ /* 0x000fe400078e9606 */
[----:B------:R-:W-:Y:S01]  /*1510*/  IADD3 R26, PT, PT, R9, R4, R13 ;  /* 0x00000004091a7210 */ /* 0x000fe20007ffe00d */
[----:B------:R-:W-:Y:S01]  /*1520*/  VIADD R13, R7, 0x8f1bbcdc ;  /* 0x8f1bbcdc070d7836 */ /* 0x000fe20000000000 */
[----:B------:R-:W-:Y:S02]  /*1530*/  LOP3.LUT R5, R5, UR7, RZ, 0x3c, !PT ;  /* 0x0000000705057c12 */ /* 0x000fe4000f8e3cff */
[----:B------:R-:W-:Y:S02]  /*1540*/  SHF.L.W.U32.HI R24, R24, 0x1e, R24 ;  /* 0x0000001e18187819 */ /* 0x000fe40000010e18 */
[----:B------:R-:W-:-:S02]  /*1550*/  LOP3.LUT R7, R14, R17, R2, 0x96, !PT ;  /* 0x000000110e077212 */ /* 0x000fc400078e9602 */
[----:B------:R-:W-:Y:S02]  /*1560*/  LEA.HI R26, R13, R26, R13, 0x5 ;  /* 0x0000001a0d1a7211 */ /* 0x000fe400078f280d */
[----:B------:R-:W-:Y:S02]  /*1570*/  SHF.L.W.U32.HI R5, R5, 0x1, R5 ;  /* 0x0000000105057819 */ /* 0x000fe40000010e05 */
[--C-:B------:R-:W-:Y:S02]  /*1580*/  LOP3.LUT R9, R24, R11, R13.reuse, 0xe8, !PT ;  /* 0x0000000b18097212 */ /* 0x100fe400078ee80d */
[----:B------:R-:W-:Y:S01]  /*1590*/  LOP3.LUT R7, R7, R16, RZ, 0x3c, !PT ;  /* 0x0000001007077212 */ /* 0x000fe200078e3cff */
[----:B------:R-:W-:Y:S01]  /*15a0*/  VIADD R16, R26, 0x8f1bbcdc ;  /* 0x8f1bbcdc1a107836 */ /* 0x000fe20000000000 */
[----:B------:R-:W-:Y:S02]  /*15b0*/  IADD3 R25, PT, PT, R9, R5, R22 ;  /* 0x0000000509197210 */ /* 0x000fe40007ffe016 */
[----:B------:R-:W-:-:S02]  /*15c0*/  SHF.L.W.U32.HI R13, R13, 0x1e, R13 ;  /* 0x0000001e0d0d7819 */ /* 0x000fc40000010e0d */
[--C-:B------:R-:W-:Y:S02]  /*15d0*/  LEA.HI R25, R16, R25, R16.reuse, 0x5 ;  /* 0x0000001910197211 */ /* 0x100fe400078f2810 */
[----:B------:R-:W-:Y:S02]  /*15e0*/  SHF.L.W.U32.HI R7, R7, 0x1, R7 ;  /* 0x0000000107077819 */ /* 0x000fe40000010e07 */
[----:B------:R-:W-:Y:S01]  /*15f0*/  LOP3.LUT R22, R13, R24, R16, 0xe8, !PT ;  /* 0x000000180d167212 */ /* 0x000fe200078ee810 */
[----:B------:R-:W-:Y:S01]  /*1600*/  VIADD R25, R25, 0x8f1bbcdc ;  /* 0x8f1bbcdc19197836 */ /* 0x000fe20000000000 */
[----:B------:R-:W-:Y:S02]  /*1610*/  LOP3.LUT R9, R12, R15, R4, 0x96, !PT ;  /* 0x0000000f0c097212 */ /* 0x000fe400078e9604 */
[----:B------:R-:W-:Y:S02]  /*1620*/  IADD3 R22, PT, PT, R22, R7, R11 ;  /* 0x0000000716167210 */ /* 0x000fe40007ffe00b */
[----:B------:R-:W-:-:S02]  /*1630*/  LOP3.LUT R9, R9, R18, RZ, 0x3c, !PT ;  /* 0x0000001209097212 */ /* 0x000fc400078e3cff */
[----:B------:R-:W-:Y:S02]  /*1640*/  SHF.L.W.U32.HI R16, R16, 0x1e, R16 ;  /* 0x0000001e10107819 */ /* 0x000fe40000010e10 */
[----:B------:R-:W-:Y:S02]  /*1650*/  LOP3.LUT R11, R10, R20, R5, 0x96, !PT ;  /* 0x000000140a0b7212 */ /* 0x000fe400078e9605 */
[----:B------:R-:W-:Y:S02]  /*1660*/  LEA.HI R22, R25, R22, R25, 0x5 ;  /* 0x0000001619167211 */ /* 0x000fe400078f2819 */
[----:B------:R-:W-:Y:S02]  /*1670*/  SHF.L.W.U32.HI R9, R9, 0x1, R9 ;  /* 0x0000000109097819 */ /* 0x000fe40000010e09 */
[----:B------:R-:W-:Y:S02]  /*1680*/  LOP3.LUT R18, R16, R13, R25, 0xe8, !PT ;  /* 0x0000000d10127212 */ /* 0x000fe400078ee819 */
[----:B------:R-:W-:Y:S01]  /*1690*/  LOP3.LUT R11, R11, R14, RZ, 0x3c, !PT ;  /* 0x0000000e0b0b7212 */ /* 0x000fe200078e3cff */
[----:B------:R-:W-:Y:S01]  /*16a0*/  VIADD R14, R22, 0x8f1bbcdc ;  /* 0x8f1bbcdc160e7836 */ /* 0x000fe20000000000 */
[----:B------:R-:W-:-:S02]  /*16b0*/  IADD3 R29, PT, PT, R18, R9, R24 ;  /* 0x00000009121d7210 */ /* 0x000fc40007ffe018 */
[----:B------:R-:W-:Y:S02]  /*16c0*/  SHF.L.W.U32.HI R25, R25, 0x1e, R25 ;  /* 0x0000001e19197819 */ /* 0x000fe40000010e19 */
[----:B------:R-:W-:Y:S02]  /*16d0*/  LOP3.LUT R27, R23, R8, R7, 0x96, !PT ;  /* 0x00000008171b7212 */ /* 0x000fe400078e9607 */
[--C-:B------:R-:W-:Y:S02]  /*16e0*/  LEA.HI R29, R14, R29, R14.reuse, 0x5 ;  /* 0x0000001d0e1d7211 */ /* 0x100fe400078f280e */
[----:B------:R-:W-:Y:S02]  /*16f0*/  SHF.L.W.U32.HI R11, R11, 0x1, R11 ;  /* 0x000000010b0b7819 */ /* 0x000fe40000010e0b */
[----:B------:R-:W-:Y:S02]  /*1700*/  LOP3.LUT R18, R25, R16, R14, 0xe8, !PT ;  /* 0x0000001019127212 */ /* 0x000fe400078ee80e */
[----:B------:R-:W-:Y:S01]  /*1710*/  LOP3.LUT R27, R27, R12, RZ, 0x3c, !PT ;  /* 0x0000000c1b1b7212 */ /* 0x000fe200078e3cff */
[----:B------:R-:W-:Y:S01]  /*1720*/  VIADD R12, R29, 0x8f1bbcdc ;  /* 0x8f1bbcdc1d0c7836 */ /* 0x000fe20000000000 */
[----:B------:R-:W-:-:S02]  /*1730*/  IADD3 R18, PT, PT, R18, R11, R13 ;  /* 0x0000000b12127210 */ /* 0x000fc40007ffe00d */
[----:B------:R-:W-:Y:S02]  /*1740*/  SHF.L.W.U32.HI R14, R14, 0x1e, R14 ;  /* 0x0000001e0e0e7819 */ /* 0x000fe40000010e0e */
[--C-:B------:R-:W-:Y:S02]  /*1750*/  LEA.HI R18, R12, R18, R12.reuse, 0x5 ;  /* 0x000000120c127211 */ /* 0x100fe400078f280c */
[----:B------:R-:W-:Y:S02]  /*1760*/  LOP3.LUT R29, R21, R6, R9, 0x96, !PT ;  /* 0x00000006151d7212 */ /* 0x000fe400078e9609 */
[----:B------:R-:W-:Y:S01]  /*1770*/  SHF.L.W.U32.HI R13, R27, 0x1, R27 ;  /* 0x000000011b0d7819 */ /* 0x000fe20000010e1b */
[----:B------:R-:W-:Y:S01]  /*1780*/  VIADD R18, R18, 0x8f1bbcdc ;  /* 0x8f1bbcdc12127836 */ /* 0x000fe20000000000 */
[----:B------:R-:W-:Y:S02]  /*1790*/  LOP3.LUT R22, R14, R25, R12, 0xe8, !PT ;  /* 0x000000190e167212 */ /* 0x000fe400078ee80c */
[----:B------:R-:W-:-:S02]  /*17a0*/  LOP3.LUT R10, R29, R10, RZ, 0x3c, !PT ;  /* 0x0000000a1d0a7212 */ /* 0x000fc400078e3cff */
[----:B------:R-:W-:Y:S02]  /*17b0*/  IADD3 R29, PT, PT, R22, R13, R16 ;  /* 0x0000000d161d7210 */ /* 0x000fe40007ffe010 */
[----:B------:R-:W-:Y:S02]  /*17c0*/  SHF.L.W.U32.HI R27, R12, 0x1e, R12 ;  /* 0x0000001e0c1b7819 */ /* 0x000fe40000010e0c */
[----:B------:R-:W-:Y:S02]  /*17d0*/  LEA.HI R29, R18, R29, R18, 0x5 ;  /* 0x0000001d121d7211 */ /* 0x000fe400078f2812 */
        /* <DEDUP_REMOVED lines=15> */
[----:B------:R-:W-:Y:S02]  /*18d0*/  LEA.HI R23, R22, R23, R22, 0x5 ;  /* 0x0000001716177211 */ /* 0x000fe400078f2816 */
[----:B------:R-:W-:Y:S02]  /*18e0*/  LOP3.LUT R24, R15, R5, R10, 0x96, !PT ;  /* 0x000000050f187212 */ /* 0x000fe400078e960a */
[----:B------:R-:W-:Y:S01]  /*18f0*/  SHF.L.W.U32.HI R14, R16, 0x1, R16 ;  /* 0x00000001100e7819 */ /* 0x000fe20000010e10 */
[----:B------:R-:W-:Y:S01]  /*1900*/  VIADD R23, R23, 0x8f1bbcdc ;  /* 0x8f1bbcdc17177836 */ /* 0x000fe20000000000 */
[----:B------:R-:W-:-:S02]  /*1910*/  LOP3.LUT R16, R21, R18, R22, 0xe8, !PT ;  /* 0x0000001215107212 */ /* 0x000fc400078ee816 */
[----:B------:R-:W-:Y:S02]  /*1920*/  LOP3.LUT R24, R24, R19, RZ, 0x3c, !PT ;  /* 0x0000001318187212 */ /* 0x000fe400078e3cff */
[----:B------:R-:W-:Y:S02]  /*1930*/  IADD3 R28, PT, PT, R16, R14, R27 ;  /* 0x0000000e101c7210 */ /* 0x000fe40007ffe01b */
[----:B------:R-:W-:Y:S02]  /*1940*/  SHF.L.W.U32.HI R22, R22, 0x1e, R22 ;  /* 0x0000001e16167819 */ /* 0x000fe40000010e16 */
[----:B------:R-:W-:Y:S02]  /*1950*/  SHF.L.W.U32.HI R16, R24, 0x1, R24 ;  /* 0x0000000118107819 */ /* 0x000fe40000010e18 */
[--C-:B------:R-:W-:Y:S02]  /*1960*/  LEA.HI R24, R23, R28, R23.reuse, 0x5 ;  /* 0x0000001c17187211 */ /* 0x100fe400078f2817 */
[----:B------:R-:W-:-:S02]  /*1970*/  LOP3.LUT R25, R22, R21, R23, 0xe8, !PT ;  /* 0x0000001516197212 */ /* 0x000fc400078ee817 */
[----:B------:R-:W-:Y:S01]  /*1980*/  LOP3.LUT R26, R20, R7, R12, 0x96, !PT ;  /* 0x00000007141a7212 */ /* 0x000fe200078e960c */
[----:B------:R-:W-:Y:S01]  /*1990*/  VIADD R24, R24, 0x8f1bbcdc ;  /* 0x8f1bbcdc18187836 */ /* 0x000fe20000000000 */
[----:B------:R-:W-:Y:S02]  /*19a0*/  IADD3 R25, PT, PT, R25, R16, R18 ;  /* 0x0000001019197210 */ /* 0x000fe40007ffe012 */
        /* <DEDUP_REMOVED lines=8> */
[----:B------:R-:W-:Y:S02]  /*1a30*/  LOP3.LUT R15, R28, R15, RZ, 0x3c, !PT ;  /* 0x0000000f1c0f7212 */ /* 0x000fe400078e3cff */
[----:B------:R-:W-:Y:S02]  /*1a40*/  SHF.L.W.U32.HI R24, R24, 0x1e, R24 ;  /* 0x0000001e18187819 */ /* 0x000fe40000010e18 */
[----:B------:R-:W-:-:S02]  /*1a50*/  LEA.HI R21, R25, R26, R25, 0x5 ;  /* 0x0000001a19157211 */ /* 0x000fc400078f2819 */
[----:B------:R-:W-:Y:S02]  /*1a60*/  SHF.L.W.U32.HI R15, R15, 0x1, R15 ;  /* 0x000000010f0f7819 */ /* 0x000fe40000010e0f */
[--C-:B------:R-:W-:Y:S01]  /*1a70*/  LOP3.LUT R23, R24, R19, R25.reuse, 0xe8, !PT ;  /* 0x0000001318177212 */ /* 0x100fe200078ee819 */
[----:B------:R-:W-:Y:S01]  /*1a80*/  VIADD R21, R21, 0x8f1bbcdc ;  /* 0x8f1bbcdc15157836 */ /* 0x000fe20000000000 */
[----:B------:R-:W-:Y:S02]  /*1a90*/  LOP3.LUT R17, R6, R11, R16, 0x96, !PT ;  /* 0x0000000b06117212 */ /* 0x000fe400078e9610 */
[----:B------:R-:W-:Y:S02]  /*1aa0*/  IADD3 R22, PT, PT, R23, R15, R22 ;  /* 0x0000000f17167210 */ /* 0x000fe40007ffe016 */
[----:B------:R-:W-:Y:S02]  /*1ab0*/  LOP3.LUT R17, R17, R20, RZ, 0x3c, !PT ;  /* 0x0000001411117212 */ /* 0x000fe400078e3cff */
[----:B------:R-:W-:-:S02]  /*1ac0*/  SHF.L.W.U32.HI R20, R25, 0x1e, R25 ;  /* 0x0000001e19147819 */ /* 0x000fc40000010e19 */
[----:B------:R-:W-:Y:S02]  /*1ad0*/  LEA.HI R22, R21, R22, R21, 0x5 ;  /* 0x0000001615167211 */ /* 0x000fe400078f2815 */
        /* <DEDUP_REMOVED lines=10> */
[--C-:B------:R-:W-:Y:S02]  /*1b80*/  LOP3.LUT R22, R8, R20, R25.reuse, 0xe8, !PT ;  /* 0x0000001408167212 */ /* 0x100fe400078ee819 */
[----:B------:R-:W-:Y:S01]  /*1b90*/  LOP3.LUT R21, R21, R6, RZ, 0x3c, !PT ;  /* 0x0000000615157212 */ /* 0x000fe200078e3cff */
[----:B------:R-:W-:Y:S01]  /*1ba0*/  VIADD R6, R26, 0x8f1bbcdc ;  /* 0x8f1bbcdc1a067836 */ /* 0x000fe20000000000 */
[----:B------:R-:W-:-:S02]  /*1bb0*/  SHF.L.W.U32.HI R25, R25, 0x1e, R25 ;  /* 0x0000001e19197819 */ /* 0x000fc40000010e19 */
[----:B------:R-:W-:Y:S02]  /*1bc0*/  IADD3 R27, PT, PT, R22, R19, R24 ;  /* 0x00000013161b7210 */ /* 0x000fe40007ffe018 */
[----:B------:R-:W-:Y:S02]  /*1bd0*/  SHF.L.W.U32.HI R21, R21, 0x1, R21 ;  /* 0x0000000115157819 */ /* 0x000fe40000010e15 */
[--C-:B------:R-:W-:Y:S02]  /*1be0*/  LOP3.LUT R22, R25, R8, R6.reuse, 0xe8, !PT ;  /* 0x0000000819167212 */ /* 0x100fe400078ee806 */
[----:B------:R-:W-:Y:S02]  /*1bf0*/  LEA.HI R27, R6, R27, R6, 0x5 ;  /* 0x0000001b061b7211 */ /* 0x000fe400078f2806 */
[----:B------:R-:W-:Y:S02]  /*1c00*/  LOP3.LUT R23, R5, R12, R17, 0x96, !PT ;  /* 0x0000000c05177212 */ /* 0x000fe400078e9611 */
[----:B------:R-:W-:Y:S01]  /*1c10*/  IADD3 R29, PT, PT, R22, R21, R20 ;  /* 0x00000015161d7210 */ /* 0x000fe20007ffe014 */
[----:B------:R-:W-:Y:S01]  /*1c20*/  VIADD R20, R27, 0x8f1bbcdc ;  /* 0x8f1bbcdc1b147836 */ /* 0x000fe20000000000 */
[----:B------:R-:W-:-:S02]  /*1c30*/  LOP3.LUT R23, R23, R2, RZ, 0x3c, !PT ;  /* 0x0000000217177212 */ /* 0x000fc400078e3cff */
[----:B------:R-:W-:Y:S02]  /*1c40*/  SHF.L.W.U32.HI R6, R6, 0x1e, R6 ;  /* 0x0000001e06067819 */ /* 0x000fe40000010e06 */
[----:B------:R-:W-:Y:S02]  /*1c50*/  LOP3.LUT R27, R7, R14, R19, 0x96, !PT ;  /* 0x0000000e071b7212 */ /* 0x000fe400078e9613 */
[C---:B------:R-:W-:Y:S02]  /*1c60*/  LEA.HI R29, R20.reuse, R29, R20, 0x5 ;  /* 0x0000001d141d7211 */ /* 0x040fe400078f2814 */
[----:B------:R-:W-:Y:S02]  /*1c70*/  SHF.L.W.U32.HI R23, R23, 0x1, R23 ;  /* 0x0000000117177819 */ /* 0x000fe40000010e17 */
[----:B------:R-:W-:Y:S02]  /*1c80*/  LOP3.LUT R22, R20, R6, R25, 0x96, !PT ;  /* 0x0000000614167212 */ /* 0x000fe400078e9619 */
[----:B------:R-:W-:Y:S01]  /*1c90*/  LOP3.LUT R2, R27, R4, RZ, 0x3c, !PT ;  /* 0x000000041b027212 */ /* 0x000fe200078e3cff */
[----:B------:R-:W-:Y:S01]  /*1ca0*/  VIADD R4, R29, 0x8f1bbcdc ;  /* 0x8f1bbcdc1d047836 */ /* 0x000fe20000000000 */
[----:B------:R-:W-:-:S02]  /*1cb0*/  IADD3 R29, PT, PT, R22, R23, R8 ;  /* 0x00000017161d7210 */ /* 0x000fc40007ffe008 */
[----:B------:R-:W-:Y:S02]  /*1cc0*/  SHF.L.W.U32.HI R27, R20, 0x1e, R20 ;  /* 0x0000001e141b7819 */ /* 0x000fe40000010e14 */
[----:B------:R-:W-:Y:S02]  /*1cd0*/  LEA.HI R29, R4, R29, R4, 0x5 ;  /* 0x0000001d041d7211 */ /* 0x000fe400078f2804 */
[----:B------:R-:W-:Y:S02]  /*1ce0*/  SHF.L.W.U32.HI R2, R2, 0x1, R2 ;  /* 0x0000000102027819 */ /* 0x000fe40000010e02 */
[----:B------:R-:W-:Y:S01]  /*1cf0*/  LOP3.LUT R20, R4, R27, R6, 0x96, !PT ;  /* 0x0000001b04147212 */ /* 0x000fe200078e9606 */
[----:B------:R-:W-:Y:S01]  /*1d00*/  VIADD R22, R29, 0xca62c1d6 ;  /* 0xca62c1d61d167836 */ /* 0x000fe20000000000 */
[----:B------:R-:W-:Y:S02]  /*1d10*/  LOP3.LUT R8, R9, R16, R21, 0x96, !PT ;  /* 0x0000001009087212 */ /* 0x000fe400078e9615 */
[----:B------:R-:W-:-:S02]  /*1d20*/  IADD3 R25, PT, PT, R20, R2, R25 ;  /* 0x0000000214197210 */ /* 0x000fc40007ffe019 */
[----:B------:R-:W-:Y:S02]  /*1d30*/  LOP3.LUT R8, R8, R5, RZ, 0x3c, !PT ;  /* 0x0000000508087212 */ /* 0x000fe400078e3cff */
[----:B------:R-:W-:Y:S02]  /*1d40*/  SHF.L.W.U32.HI R5, R4, 0x1e, R4 ;  /* 0x0000001e04057819 */ /* 0x000fe40000010e04 */
[----:B------:R-:W-:Y:S02]  /*1d50*/  LOP3.LUT R20, R11, R18, R23, 0x96, !PT ;  /* 0x000000120b147212 */ /* 0x000fe400078e9617 */
[----:B------:R-:W-:Y:S02]  /*1d60*/  LEA.HI R25, R22, R25, R22, 0x5 ;  /* 0x0000001916197211 */ /* 0x000fe400078f2816 */
[----:B------:R-:W-:Y:S02]  /*1d70*/  SHF.L.W.U32.HI R4, R8, 0x1, R8 ;  /* 0x0000000108047819 */ /* 0x000fe40000010e08 */
[----:B------:R-:W-:-:S02]  /*1d80*/  LOP3.LUT R29, R22, R5, R27, 0x96, !PT ;  /* 0x00000005161d7212 */ /* 0x000fc400078e961b */
[----:B------:R-:W-:Y:S02]  /*1d90*/  LOP3.LUT R20, R20, R7, RZ, 0x3c, !PT ;  /* 0x0000000714147212 */ /* 0x000fe400078e3cff */
[----:B------:R-:W-:Y:S01]  /*1da0*/  SHF.L.W.U32.HI R7, R22, 0x1e, R22 ;  /* 0x0000001e16077819 */ /* 0x000fe20000010e16 */
[----:B------:R-:W-:Y:S01]  /*1db0*/  VIADD R22, R25, 0xca62c1d6 ;  /* 0xca62c1d619167836 */ /* 0x000fe20000000000 */
[----:B------:R-:W-:Y:S02]  /*1dc0*/  IADD3 R29, PT, PT, R29, R4, R6 ;  /* 0x000000041d1d7210 */ /* 0x000fe40007ffe006 */
[----:B------:R-:W-:Y:S02]  /*1dd0*/  SHF.L.W.U32.HI R6, R20, 0x1, R20 ;  /* 0x0000000114067819 */ /* 0x000fe40000010e14 */
[C---:B------:R-:W-:Y:S02]  /*1de0*/  LEA.HI R29, R22.reuse, R29, R22, 0x5 ;  /* 0x0000001d161d7211 */ /* 0x040fe400078f2816 */
        /* <DEDUP_REMOVED lines=16> */
[----:B------:R-:W-:Y:S01]  /*1ef0*/  LOP3.LUT R5, R24, R9, R22, 0x96, !PT ;  /* 0x0000000918057212 */ /* 0x000fe200078e9616 */
[----:B------:R-:W-:Y:S01]  /*1f00*/  VIADD R25, R25, 0xca62c1d6 ;  /* 0xca62c1d619197836 */ /* 0x000fe20000000000 */
[----:B------:R-:W-:Y:S02]  /*1f10*/  LOP3.LUT R26, R12, R19, R6, 0x96, !PT ;  /* 0x000000130c1a7212 */ /* 0x000fe400078e9606 */
[----:B------:R-:W-:Y:S02]  /*1f20*/  IADD3 R28, PT, PT, R5, R20, R7 ;  /* 0x00000014051c7210 */ /* 0x000fe40007ffe007 */
[----:B------:R-:W-:Y:S02]  /*1f30*/  LOP3.LUT R26, R26, R13, RZ, 0x3c, !PT ;  /* 0x0000000d1a1a7212 */ /* 0x000fe400078e3cff */
[----:B------:R-:W-:-:S02]  /*1f40*/  SHF.L.W.U32.HI R24, R24, 0x1e, R24 ;  /* 0x0000001e18187819 */ /* 0x000fc40000010e18 */
[C---:B------:R-:W-:Y:S02]  /*1f50*/  LEA.HI R11, R25.reuse, R28, R25, 0x5 ;  /* 0x0000001c190b7211 */ /* 0x040fe400078f2819 */
[----:B------:R-:W-:Y:S02]  /*1f60*/  SHF.L.W.U32.HI R5, R26, 0x1, R26 ;  /* 0x000000011a057819 */ /* 0x000fe40000010e1a */
[----:B------:R-:W-:Y:S01]  /*1f70*/  LOP3.LUT R13, R25, R24, R9, 0x96, !PT ;  /* 0x00000018190d7212 */ /* 0x000fe200078e9609 */
[----:B------:R-:W-:Y:S01]  /*1f80*/  VIADD R11, R11, 0xca62c1d6 ;  /* 0xca62c1d60b0b7836 */ /* 0x000fe20000000000 */
[----:B------:R-:W-:Y:S02]  /*1f90*/  LOP3.LUT R7, R14, R21, R8, 0x96, !PT ;  /* 0x000000150e077212 */ /* 0x000fe400078e9608 */
[----:B------:R-:W-:Y:S02]  /*1fa0*/  IADD3 R22, PT, PT, R13, R5, R22 ;  /* 0x000000050d167210 */ /* 0x000fe40007ffe016 */
[----:B------:R-:W-:-:S02]  /*1fb0*/  LOP3.LUT R7, R7, R10, RZ, 0x3c, !PT ;  /* 0x0000000a07077212 */ /* 0x000fc400078e3cff */
        /* <DEDUP_REMOVED lines=13> */
[----:B------:R-:W-:Y:S01]  /*2090*/  LOP3.LUT R11, R11, R14, RZ, 0x3c, !PT ;  /* 0x0000000e0b0b7212 */ /* 0x000fe200078e3cff */
[----:B------:R-:W-:Y:S01]  /*20a0*/  VIADD R14, R26, 0xca62c1d6 ;  /* 0xca62c1d61a0e7836 */ /* 0x000fe20000000000 */
[----:B------:R-:W-:Y:S02]  /*20b0*/  IADD3 R27, PT, PT, R13, R9, R24 ;  /* 0x000000090d1b7210 */ /* 0x000fe40007ffe018 */
[----:B------:R-:W-:Y:S02]  /*20c0*/  SHF.L.W.U32.HI R25, R25, 0x1e, R25 ;  /* 0x0000001e19197819 */ /* 0x000fe40000010e19 */
[----:B------:R-:W-:Y:S02]  /*20d0*/  LOP3.LUT R13, R15, R4, R7, 0x96, !PT ;  /* 0x000000040f0d7212 */ /* 0x000fe400078e9607 */
[----:B------:R-:W-:Y:S02]  /*20e0*/  LEA.HI R27, R14, R27, R14, 0x5 ;  /* 0x0000001b0e1b7211 */ /* 0x000fe400078f280e */
[----:B------:R-:W-:-:S02]  /*20f0*/  SHF.L.W.U32.HI R11, R11, 0x1, R11 ;  /* 0x000000010b0b7819 */ /* 0x000fc40000010e0b */
[----:B------:R-:W-:Y:S02]  /*2100*/  LOP3.LUT R22, R14, R25, R12, 0x96, !PT ;  /* 0x000000190e167212 */ /* 0x000fe400078e960c */
[----:B------:R-:W-:Y:S01]  /*2110*/  LOP3.LUT R13, R13, R16, RZ, 0x3c, !PT ;  /* 0x000000100d0d7212 */ /* 0x000fe200078e3cff */
[----:B------:R-:W-:Y:S01]  /*2120*/  VIADD R16, R27, 0xca62c1d6 ;  /* 0xca62c1d61b107836 */ /* 0x000fe20000000000 */
[----:B------:R-:W-:Y:S02]  /*2130*/  IADD3 R29, PT, PT, R22, R11, R10 ;  /* 0x0000000b161d7210 */ /* 0x000fe40007ffe00a */
[----:B------:R-:W-:Y:S02]  /*2140*/  SHF.L.W.U32.HI R14, R14, 0x1e, R14 ;  /* 0x0000001e0e0e7819 */ /* 0x000fe40000010e0e */
[----:B------:R-:W-:Y:S02]  /*2150*/  LOP3.LUT R27, R17, R6, R9, 0x96, !PT ;  /* 0x00000006111b7212 */ /* 0x000fe400078e9609 */
[----:B------:R-:W-:-:S02]  /*2160*/  LEA.HI R29, R16, R29, R16, 0x5 ;  /* 0x0000001d101d7211 */ /* 0x000fc400078f2810 */
[----:B------:R-:W-:Y:S02]  /*2170*/  SHF.L.W.U32.HI R13, R13, 0x1, R13 ;  /* 0x000000010d0d7819 */ /* 0x000fe40000010e0d */
[C---:B------:R-:W-:Y:S02]  /*2180*/  LOP3.LUT R22, R16.reuse, R14, R25, 0x96, !PT ;  /* 0x0000000e10167212 */ /* 0x040fe400078e9619 */
[----:B------:R-:W-:Y:S02]  /*2190*/  LOP3.LUT R10, R27, R18, RZ, 0x3c, !PT ;  /* 0x000000121b0a7212 */ /* 0x000fe400078e3cff */
[----:B------:R-:W-:Y:S01]  /*21a0*/  SHF.L.W.U32.HI R27, R16, 0x1e, R16 ;  /* 0x0000001e101b7819 */ /* 0x000fe20000010e10 */
[----:B------:R-:W-:Y:S01]  /*21b0*/  VIADD R16, R29, 0xca62c1d6 ;  /* 0xca62c1d61d107836 */ /* 0x000fe20000000000 */
[----:B------:R-:W-:Y:S02]  /*21c0*/  IADD3 R29, PT, PT, R22, R13, R12 ;  /* 0x0000000d161d7210 */ /* 0x000fe40007ffe00c */
[----:B------:R-:W-:-:S02]  /*21d0*/  SHF.L.W.U32.HI R10, R10, 0x1, R10 ;  /* 0x000000010a0a7819 */ /* 0x000fc40000010e0a */
[C---:B------:R-:W-:Y:S02]  /*21e0*/  LEA.HI R29, R16.reuse, R29, R16, 0x5 ;  /* 0x0000001d101d7211 */ /* 0x040fe400078f2810 */
[----:B------:R-:W-:Y:S02]  /*21f0*/  LOP3.LUT R18, R16, R27, R14, 0x96, !PT ;  /* 0x0000001b10127212 */ /* 0x000fe400078e960e */
[----:B------:R-:W-:Y:S01]  /*2200*/  LOP3.LUT R12, R19, R8, R11, 0x96, !PT ;  /* 0x00000008130c7212 */ /* 0x000fe200078e960b */
[----:B------:R-:W-:Y:S01]  /*2210*/  VIADD R29, R29, 0xca62c1d6 ;  /* 0xca62c1d61d1d7836 */ /* 0x000fe20000000000 */
[----:B------:R-:W-:Y:S02]  /*2220*/  IADD3 R18, PT, PT, R18, R10, R25 ;  /* 0x0000000a12127210 */ /* 0x000fe40007ffe019 */
[----:B------:R-:W-:Y:S02]  /*2230*/  LOP3.LUT R15, R12, R15, RZ, 0x3c, !PT ;  /* 0x0000000f0c0f7212 */ /* 0x000fe400078e3cff */
[----:B------:R-:W-:-:S02]  /*2240*/  SHF.L.W.U32.HI R12, R16, 0x1e, R16 ;  /* 0x0000001e100c7819 */ /* 0x000fc40000010e10 */
        /* <DEDUP_REMOVED lines=8> */
[----:B------:R-:W-:Y:S02]  /*22d0*/  LEA.HI R22, R17, R22, R17, 0x5 ;  /* 0x0000001611167211 */ /* 0x000fe400078f2811 */
[----:B------:R-:W-:Y:S02]  /*22e0*/  LOP3.LUT R14, R23, R5, R10, 0x96, !PT ;  /* 0x00000005170e7212 */ /* 0x000fe400078e960a */
[----:B------:R-:W-:Y:S01]  /*22f0*/  SHF.L.W.U32.HI R16, R16, 0x1, R16 ;  /* 0x0000000110107819 */ /* 0x000fe20000010e10 */
[----:B------:R-:W-:Y:S01]  /*2300*/  VIADD R22, R22, 0xca62c1d6 ;  /* 0xca62c1d616167836 */ /* 0x000fe20000000000 */
[----:B------:R-:W-:Y:S02]  /*2310*/  LOP3.LUT R5, R17, R15, R12, 0x96, !PT ;  /* 0x0000000f11057212 */ /* 0x000fe400078e960c */
[----:B------:R-:W-:-:S02]  /*2320*/  LOP3.LUT R19, R14, R19, RZ, 0x3c, !PT ;  /* 0x000000130e137212 */ /* 0x000fc400078e3cff */
[----:B------:R-:W-:Y:S02]  /*2330*/  IADD3 R5, PT, PT, R5, R16, R27 ;  /* 0x0000001005057210 */ /* 0x000fe40007ffe01b */
[----:B------:R-:W-:Y:S02]  /*2340*/  SHF.L.W.U32.HI R14, R17, 0x1e, R17 ;  /* 0x0000001e110e7819 */ /* 0x000fe40000010e11 */
[----:B------:R-:W-:Y:S02]  /*2350*/  LOP3.LUT R18, R2, R7, R25, 0x96, !PT ;  /* 0x0000000702127212 */ /* 0x000fe400078e9619 */
[C-C-:B------:R-:W-:Y:S02]  /*2360*/  LEA.HI R17, R22.reuse, R5, R22.reuse, 0x5 ;  /* 0x0000000516117211 */ /* 0x140fe400078f2816 */
[----:B------:R-:W-:Y:S02]  /*2370*/  SHF.L.W.U32.HI R7, R19, 0x1, R19 ;  /* 0x0000000113077819 */ /* 0x000fe40000010e13 */
[C---:B------:R-:W-:Y:S01]  /*2380*/  LOP3.LUT R19, R22.reuse, R14, R15, 0x96, !PT ;  /* 0x0000000e16137212 */ /* 0x040fe200078e960f */
[----:B------:R-:W-:Y:S01]  /*2390*/  VIADD R17, R17, 0xca62c1d6 ;  /* 0xca62c1d611117836 */ /* 0x000fe20000000000 */
[----:B------:R-:W-:-:S02]  /*23a0*/  SHF.L.W.U32.HI R5, R22, 0x1e, R22 ;  /* 0x0000001e16057819 */ /* 0x000fc40000010e16 */
[----:B------:R-:W-:Y:S02]  /*23b0*/  IADD3 R22, PT, PT, R19, R7, R12 ;  /* 0x0000000713167210 */ /* 0x000fe40007ffe00c */
[----:B------:R-:W-:Y:S02]  /*23c0*/  LOP3.LUT R18, R18, R21, RZ, 0x3c, !PT ;  /* 0x0000001512127212 */ /* 0x000fe400078e3cff */
[C---:B------:R-:W-:Y:S02]  /*23d0*/  LEA.HI R22, R17.reuse, R22, R17, 0x5 ;  /* 0x0000001611167211 */ /* 0x040fe400078f2811 */
[----:B------:R-:W-:Y:S02]  /*23e0*/  LOP3.LUT R16, R4, R9, R16, 0x96, !PT ;  /* 0x0000000904107212 */ /* 0x000fe400078e9610 */
[----:B------:R-:W-:Y:S01]  /*23f0*/  SHF.L.W.U32.HI R12, R18, 0x1, R18 ;  /* 0x00000001120c7819 */ /* 0x000fe20000010e12 */
[----:B------:R-:W-:Y:S01]  /*2400*/  VIADD R22, R22, 0xca62c1d6 ;  /* 0xca62c1d616167836 */ /* 0x000fe20000000000 */
[----:B------:R-:W-:-:S02]  /*2410*/  LOP3.LUT R9, R17, R5, R14, 0x96, !PT ;  /* 0x0000000511097212 */ /* 0x000fc400078e960e */
[----:B------:R-:W-:Y:S02]  /*2420*/  LOP3.LUT R23, R16, R23, RZ, 0x3c, !PT ;  /* 0x0000001710177212 */ /* 0x000fe400078e3cff */
[----:B------:R-:W-:Y:S02]  /*2430*/  IADD3 R9, PT, PT, R9, R12, R15 ;  /* 0x0000000c09097210 */ /* 0x000fe40007ffe00f */
[----:B------:R-:W-:Y:S02]  /*2440*/  SHF.L.W.U32.HI R16, R17, 0x1e, R17 ;  /* 0x0000001e11107819 */ /* 0x000fe40000010e11 */
[----:B------:R-:W-:Y:S02]  /*2450*/  LEA.HI R15, R22, R9, R22, 0x5 ;  /* 0x00000009160f7211 */ /* 0x000fe400078f2816 */
[----:B------:R-:W-:Y:S02]  /*2460*/  LOP3.LUT R11, R6, R11, R7, 0x96, !PT ;  /* 0x0000000b060b7212 */ /* 0x000fe400078e9607 */
[----:B------:R-:W-:Y:S01]  /*2470*/  SHF.L.W.U32.HI R7, R23, 0x1, R23 ;  /* 0x0000000117077819 */ /* 0x000fe20000010e17 */
[----:B------:R-:W-:Y:S01]  /*2480*/  VIADD R15, R15, 0xca62c1d6 ;  /* 0xca62c1d60f0f7836 */ /* 0x000fe20000000000 */
[----:B------:R-:W-:-:S02]  /*2490*/  LOP3.LUT R17, R22, R16, R5, 0x96, !PT ;  /* 0x0000001016117212 */ /* 0x000fc400078e9605 */
[----:B------:R-:W-:Y:S02]  /*24a0*/  LOP3.LUT R2, R11, R2, RZ, 0x3c, !PT ;  /* 0x000000020b027212 */ /* 0x000fe400078e3cff */
[----:B------:R-:W-:Y:S02]  /*24b0*/  SHF.L.W.U32.HI R9, R22, 0x1e, R22 ;  /* 0x0000001e16097819 */ /* 0x000fe40000010e16 */
[----:B------:R-:W-:Y:S02]  /*24c0*/  IADD3 R14, PT, PT, R17, R7, R14 ;  /* 0x00000007110e7210 */ /* 0x000fe40007ffe00e */
[----:B------:R-:W-:Y:S02]  /*24d0*/  LEA.HI R5, R2, R5, R2, 0x1 ;  /* 0x0000000502057211 */ /* 0x000fe400078f0802 */
[C---:B------:R-:W-:Y:S02]  /*24e0*/  LOP3.LUT R2, R15.reuse, R9, R16, 0x96, !PT ;  /* 0x000000090f027212 */ /* 0x040fe400078e9610 */
[----:B------:R-:W-:-:S02]  /*24f0*/  LEA.HI R14, R15, R14, R15, 0x5 ;  /* 0x0000000e0f0e7211 */ /* 0x000fc400078f280f */
[----:B------:R-:W-:Y:S01]  /*2500*/  LOP3.LUT R13, R8, R13, R12, 0x96, !PT ;  /* 0x0000000d080d7212 */ /* 0x000fe200078e960c */
[----:B------:R-:W-:Y:S01]  /*2510*/  IMAD.IADD R5, R2, 0x1, R5 ;  /* 0x0000000102057824 */ /* 0x000fe200078e0205 */
[----:B------:R-:W-:Y:S01]  /*2520*/  SHF.L.W.U32.HI R2, R15, 0x1e, R15 ;  /* 0x0000001e0f027819 */ /* 0x000fe20000010e0f */
[----:B------:R-:W-:Y:S01]  /*2530*/  VIADD R14, R14, 0xca62c1d6 ;  /* 0xca62c1d60e0e7836 */ /* 0x000fe20000000000 */
[----:B------:R-:W-:Y:S02]  /*2540*/  LOP3.LUT R13, R13, R4, RZ, 0x3c, !PT ;  /* 0x000000040d0d7212 */ /* 0x000fe400078e3cff */
[----:B------:R-:W-:Y:S02]  /*2550*/  LOP3.LUT R7, R20, R10, R7, 0x96, !PT ;  /* 0x0000000a14077212 */ /* 0x000fe400078e9607 */
[----:B------:R-:W-:Y:S02]  /*2560*/  LEA.HI R5, R14, R5, R14, 0x5 ;  /* 0x000000050e057211 */ /* 0x000fe400078f280e */
[----:B------:R-:W-:-:S02]  /*2570*/  LEA.HI R13, R13, R16, R13, 0x1 ;  /* 0x000000100d0d7211 */ /* 0x000fc400078f080d */
[C---:B------:R-:W-:Y:S01]  /*2580*/  LOP3.LUT R4, R14.reuse, R2, R9, 0x96, !PT ;  /* 0x000000020e047212 */ /* 0x040fe200078e9609 */
[----:B------:R-:W-:Y:S01]  /*2590*/  VIADD R5, R5, 0xca62c1d6 ;  /* 0xca62c1d605057836 */ /* 0x000fe20000000000 */
[----:B------:R-:W-:Y:S02]  /*25a0*/  LOP3.LUT R6, R7, R6, RZ, 0x3c, !PT ;  /* 0x0000000607067212 */ /* 0x000fe400078e3cff */
[----:B------:R-:W-:Y:S01]  /*25b0*/  SHF.L.W.U32.HI R14, R14, 0x1e, R14 ;  /* 0x0000001e0e0e7819 */ /* 0x000fe20000010e0e */
[----:B------:R-:W-:Y:S01]  /*25c0*/  IMAD.IADD R4, R4, 0x1, R13 ;  /* 0x0000000104047824 */ /* 0x000fe200078e020d */
[----:B------:R-:W-:Y:S02]  /*25d0*/  LEA.HI R9, R6, R9, R6, 0x1 ;  /* 0x0000000906097211 */ /* 0x000fe400078f0806 */
[C---:B------:R-:W-:Y:S01]  /*25e0*/  LOP3.LUT R6, R5.reuse, R14, R2, 0x96, !PT ;  /* 0x0000000e05067212 */ /* 0x040fe200078e9602 */
[----:B------:R-:W-:Y:S01]  /*25f0*/  VIADD R14, R14, 0x10325476 ;  /* 0x103254760e0e7836 */ /* 0x000fe20000000000 */
[C-C-:B------:R-:W-:Y:S01]  /*2600*/  LEA.HI R4, R5.reuse, R4, R5.reuse, 0x5 ;  /* 0x0000000405047211 */ /* 0x140fe200078f2805 */
[----:B------:R-:W-:Y:S01]  /*2610*/  VIADD R2, R2, 0xc3d2e1f0 ;  /* 0xc3d2e1f002027836 */ /* 0x000fe20000000000 */
[----:B------:R-:W-:Y:S01]  /*2620*/  LEA.HI R5, R5, 0x98badcfe, R5, 0x1e ;  /* 0x98badcfe05057811 */ /* 0x000fe200078ff005 */
[----:B------:R-:W-:-:S02]  /*2630*/  IMAD.IADD R9, R6, 0x1, R9 ;  /* 0x0000000106097824 */ /* 0x000fc400078e0209 */
[C---:B------:R-:W-:Y:S02]  /*2640*/  VIADD R6, R4.reuse, 0xca62c1d6 ;  /* 0xca62c1d604067836 */ /* 0x040fe40000000000 */
[----:B------:R-:W-:-:S03]  /*2650*/  VIADD R4, R4, 0xba306d5f ;  /* 0xba306d5f04047836 */ /* 0x000fc60000000000 */
[----:B------:R-:W-:Y:S02]  /*2660*/  LEA.HI R9, R6, R9, R6, 0x5 ;  /* 0x0000000906097211 */ /* 0x000fe400078f2806 */
[----:B------:R-:W-:-:S03]  /*2670*/  ISETP.NE.AND P0, PT, R4, UR13, PT ;  /* 0x0000000d04007c0c */ /* 0x000fc6000bf05270 */
[----:B------:R-:W-:-:S05]  /*2680*/  VIADD R9, R9, 0x31a7e4d7 ;  /* 0x31a7e4d709097836 */ /* 0x000fca0000000000 */
[----:B------:R-:W-:-:S04]  /*2690*/  ISETP.NE.OR P0, PT, R9, UR12, P0 ;  /* 0x0000000c09007c0c */ /* 0x000fc80008705670 */
[----:B------:R-:W-:-:S04]  /*26a0*/  ISETP.NE.OR P0, PT, R5, UR14, P0 ;  /* 0x0000000e05007c0c */ /* 0x000fc80008705670 */
[----:B------:R-:W-:-:S04]  /*26b0*/  ISETP.NE.OR P0, PT, R14, UR15, P0 ;  /* 0x0000000f0e007c0c */ /* 0x000fc80008705670 */
[----:B------:R-:W-:-:S13]  /*26c0*/  ISETP.NE.OR P0, PT, R2, UR23, P0 ;  /* 0x0000001702007c0c */ /* 0x000fda0008705670 */
[----:B------:R-:W-:Y:S05]  /*26d0*/  @!P0 BRA `(.L_x_1) ;  /* 0x0000000000108947 */ /* 0x000fea0003800000 */
[----:B------:R-:W-:-:S05]  /*26e0*/  VIADD R0, R0, 0x1 ;  /* 0x0000000100007836 */ /* 0x000fca0000000000 */
[----:B------:R-:W-:-:S13]  /*26f0*/  ISETP.NE.AND P0, PT, R0, 0x10000, PT ;  /* 0x000100000000780c */ /* 0x000fda0003f05270 */
[----:B------:R-:W-:Y:S05]  /*2700*/  @P0 BRA `(.L_x_2) ;  /* 0xffffffd800bc0947 */ /* 0x000fea000383ffff */
[----:B------:R-:W-:Y:S05]  /*2710*/  EXIT ;  /* 0x000000000000794d */ /* 0x000fea0003800000 */
.L_x_1:
[----:B------:R-:W-:Y:S05]  /*2720*/  BSYNC.RECONVERGENT B0 ;  /* 0x0000000000007941 */ /* 0x000fea0003800200 */
.L_x_0:
[----:B------:R-:W0:Y:S01]  /*2730*/  LDC.64 R4, c[0x0][0x388] ;  /* 0x0000e200ff047b82 */ /* 0x000e220000000a00 */
[----:B------:R-:W1:Y:S01]  /*2740*/  LDCU UR22, c[0x0][0x380] ;  /* 0x00007000ff1677ac */ /* 0x000e620008000800 */
[----:B------:R-:W-:-:S05]  /*2750*/  IADD3 R2, P0, PT, R3, R0, RZ ;  /* 0x0000000003027210 */ /* 0x000fca0007f1e0ff */
[----:B-1----:R-:W-:-:S05]  /*2760*/  IMAD.X R3, RZ, RZ, UR22, P0 ;  /* 0x00000016ff037e24 */ /* 0x002fca00080e06ff */
[----:B0-----:R-:W-:Y:S01]  /*2770*/  STG.E.64 desc[UR20][R4.64], R2 ;  /* 0x0000000204007986 */ /* 0x001fe2000c101b14 */
[----:B------:R-:W-:Y:S05]  /*2780*/  EXIT ;  /* 0x000000000000794d */ /* 0x000fea0003800000 */
.L_x_3:
[----:B------:R-:W-:-:S00]  /*2790*/  BRA `(.L_x_3) ;  /* 0xfffffffc00fc7947 */ /* 0x000fc0000383ffff */
[----:B------:R-:W-:-:S00]  /*27a0*/  NOP ;  /* 0x0000000000007918 */ /* 0x000fc00000000000 */
        /* <DEDUP_REMOVED lines=13> */
.L_x_4:


//--------------------- .nv.shared.reserved.0     --------------------------
	.section	.nv.shared.reserved.0,"aw",@nobits
	.weak		__nv_reservedSMEM_offset_0_alias
	.size		__nv_reservedSMEM_offset_0_alias, 0, 64
	.other		__nv_reservedSMEM_offset_0_alias,@"STO_CUDA_RESERVED_SHARED STV_DEFAULT"
__nv_reservedSMEM_offset_0_alias:
	.zero		0
	.zero		64


//--------------------- .nv.constant0._Z9blockSha1jPm --------------------------
	.section	.nv.constant0._Z9blockSha1jPm,"a",@progbits
	.sectionflags	@""
	.align	4
.nv.constant0._Z9blockSha1jPm:
	.zero		912


//--------------------- SYMBOLS --------------------------

	.type		.nv.reservedSmem.offset0,@object
	.size		.nv.reservedSmem.offset0,0x4
